	.target	sm_90a

	.elftype	@"ET_EXEC"


//--------------------- .note.nv.tkinfo           --------------------------
	.section	.note.nv.tkinfo,"",@"SHT_NOTE"
	.sectionflags	@"SHF_NOTE_NV_TKINFO"
	.tkinfo
        /*0018*/ 	.word	0x00000002
        /*0030*/ 	.string	""
        /*0030*/ 	.string	"ptxas"
        /*0030*/ 	.string	"Cuda compilation tools, release 13.0, V13.0.88"
        /*0030*/ 	.string	"Build cuda_13.0.r13.0/compiler.36424714_0"
        /*0030*/ 	.string	"-arch sm_90a -m 64 "



//--------------------- .note.nv.cuinfo           --------------------------
	.section	.note.nv.cuinfo,"",@"SHT_NOTE"
	.sectionflags	@"SHF_NOTE_NV_CUINFO"
        /*0018*/ 	.short	0x0002
        /*001a*/ 	.short	0x005a
        /*001c*/ 	.short	0x0082
	.zero		2


//--------------------- .nv.info                  --------------------------
	.section	.nv.info,"",@"SHT_CUDA_INFO"
	.align	4


	//----- nvinfo : EIATTR_REGCOUNT
	.align		4
        /*0000*/ 	.byte	0x04, 0x2f
        /*0002*/ 	.short	(.L_12 - .L_11)
	.align		4
.L_11:
        /*0004*/ 	.word	index@(_ZN7cutlass13device_kernelINS_4gemm6kernel13GemmUniversalIN4cute5tupleIJiiiiEEENS1_10collective13CollectiveMmaINS1_37MainloopSm90TmaGmmaWarpSpecializedFP8ILi37ENS5_IJNS4_1CILi2EEENSA_ILi1EEESC_EEENS1_32KernelTmaWarpSpecializedPingpongEEENS5_IJNSA_ILi64EEENSA_ILi128EEENSA_ILi32EEEEEENS_12float_e4m3_tENS5_IJlSC_lEEESK_SL_NS4_8TiledMMAINS4_8MMA_AtomIJNS4_4SM904GMMA31MMA_64x128x32_F32E4M3E4M3_SS_TNILNSP_7ScaleInE1ELSR_1EEEEEENS4_6LayoutINS5_IJSC_SC_SC_EEENS5_IJNSA_ILi0EEESW_SW_EEEEENS5_IJNS4_10UnderscoreESZ_SZ_EEEEENS4_13SM90_TMA_LOADENS4_14ComposedLayoutINS4_7SwizzleILi1ELi4ELi3EEENS4_18smem_ptr_flag_bitsILi8EEENSU_INS5_IJNSA_ILi8EEESI_EEENS5_IJSI_SC_EEEEEEEvNS4_8identityENS4_23SM90_TMA_LOAD_MULTICASTES1C_vS1D_EENS_8epilogue10collective6detail29Sm90TmaWarpSpecializedAdapterINS1H_15DefaultEpilogueISK_SL_SL_NS1G_6thread17LinearCombinationISK_Li1EffLNS1L_9ScaleType4KindE0ELNS_15FloatRoundStyleE2ESK_EENS1_15EpilogueDefaultEEEEEvvEEEEvNT_6ParamsE)
        /*0008*/ 	.word	0x000000a8


	//----- nvinfo : EIATTR_FRAME_SIZE
	.align		4
.L_12:
        /*000c*/ 	.byte	0x04, 0x11
        /*000e*/ 	.short	(.L_14 - .L_13)
	.align		4
.L_13:
        /*0010*/ 	.word	index@(_ZN7cutlass13device_kernelINS_4gemm6kernel13GemmUniversalIN4cute5tupleIJiiiiEEENS1_10collective13CollectiveMmaINS1_37MainloopSm90TmaGmmaWarpSpecializedFP8ILi37ENS5_IJNS4_1CILi2EEENSA_ILi1EEESC_EEENS1_32KernelTmaWarpSpecializedPingpongEEENS5_IJNSA_ILi64EEENSA_ILi128EEENSA_ILi32EEEEEENS_12float_e4m3_tENS5_IJlSC_lEEESK_SL_NS4_8TiledMMAINS4_8MMA_AtomIJNS4_4SM904GMMA31MMA_64x128x32_F32E4M3E4M3_SS_TNILNSP_7ScaleInE1ELSR_1EEEEEENS4_6LayoutINS5_IJSC_SC_SC_EEENS5_IJNSA_ILi0EEESW_SW_EEEEENS5_IJNS4_10UnderscoreESZ_SZ_EEEEENS4_13SM90_TMA_LOADENS4_14ComposedLayoutINS4_7SwizzleILi1ELi4ELi3EEENS4_18smem_ptr_flag_bitsILi8EEENSU_INS5_IJNSA_ILi8EEESI_EEENS5_IJSI_SC_EEEEEEEvNS4_8identityENS4_23SM90_TMA_LOAD_MULTICASTES1C_vS1D_EENS_8epilogue10collective6detail29Sm90TmaWarpSpecializedAdapterINS1H_15DefaultEpilogueISK_SL_SL_NS1G_6thread17LinearCombinationISK_Li1EffLNS1L_9ScaleType4KindE0ELNS_15FloatRoundStyleE2ESK_EENS1_15EpilogueDefaultEEEEEvvEEEEvNT_6ParamsE)
        /*0014*/ 	.word	0x00000000


	//----- nvinfo : EIATTR_MIN_STACK_SIZE
	.align		4
.L_14:
        /*0018*/ 	.byte	0x04, 0x12
        /*001a*/ 	.short	(.L_16 - .L_15)
	.align		4
.L_15:
        /*001c*/ 	.word	index@(_ZN7cutlass13device_kernelINS_4gemm6kernel13GemmUniversalIN4cute5tupleIJiiiiEEENS1_10collective13CollectiveMmaINS1_37MainloopSm90TmaGmmaWarpSpecializedFP8ILi37ENS5_IJNS4_1CILi2EEENSA_ILi1EEESC_EEENS1_32KernelTmaWarpSpecializedPingpongEEENS5_IJNSA_ILi64EEENSA_ILi128EEENSA_ILi32EEEEEENS_12float_e4m3_tENS5_IJlSC_lEEESK_SL_NS4_8TiledMMAINS4_8MMA_AtomIJNS4_4SM904GMMA31MMA_64x128x32_F32E4M3E4M3_SS_TNILNSP_7ScaleInE1ELSR_1EEEEEENS4_6LayoutINS5_IJSC_SC_SC_EEENS5_IJNSA_ILi0EEESW_SW_EEEEENS5_IJNS4_10UnderscoreESZ_SZ_EEEEENS4_13SM90_TMA_LOADENS4_14ComposedLayoutINS4_7SwizzleILi1ELi4ELi3EEENS4_18smem_ptr_flag_bitsILi8EEENSU_INS5_IJNSA_ILi8EEESI_EEENS5_IJSI_SC_EEEEEEEvNS4_8identityENS4_23SM90_TMA_LOAD_MULTICASTES1C_vS1D_EENS_8epilogue10collective6detail29Sm90TmaWarpSpecializedAdapterINS1H_15DefaultEpilogueISK_SL_SL_NS1G_6thread17LinearCombinationISK_Li1EffLNS1L_9ScaleType4KindE0ELNS_15FloatRoundStyleE2ESK_EENS1_15EpilogueDefaultEEEEEvvEEEEvNT_6ParamsE)
        /*0020*/ 	.word	0x00000000
.L_16:


//--------------------- .nv.compat                --------------------------
	.section	.nv.compat,"",@"SHT_CUDA_COMPAT_INFO"
	.align	4
        /*0000*/ 	.byte	0x02, 0x09, 0x01, 0x00, 0x02, 0x02, 0x04, 0x00, 0x02, 0x05, 0x05, 0x00, 0x03, 0x07, 0x01, 0x01
        /*0010*/ 	.byte	0x02, 0x03, 0x01, 0x00, 0x02, 0x06, 0x01, 0x00, 0x04, 0x0b, 0x08, 0x00, 0x00, 0x00, 0x00, 0x00
        /*0020*/ 	.byte	0x00, 0x00, 0x00, 0x00


//--------------------- .nv.info._ZN7cutlass13device_kernelINS_4gemm6kernel13GemmUniversalIN4cute5tupleIJiiiiEEENS1_10collective13CollectiveMmaINS1_37MainloopSm90TmaGmmaWarpSpecializedFP8ILi37ENS5_IJNS4_1CILi2EEENSA_ILi1EEESC_EEENS1_32KernelTmaWarpSpecializedPingpongEEENS5_IJNSA_ILi64EEENSA_ILi128EEENSA_ILi32EEEEEENS_12float_e4m3_tENS5_IJlSC_lEEESK_SL_NS4_8TiledMMAINS4_8MMA_AtomIJNS4_4SM904GMMA31MMA_64x128x32_F32E4M3E4M3_SS_TNILNSP_7ScaleInE1ELSR_1EEEEEENS4_6LayoutINS5_IJSC_SC_SC_EEENS5_IJNSA_ILi0EEESW_SW_EEEEENS5_IJNS4_10UnderscoreESZ_SZ_EEEEENS4_13SM90_TMA_LOADENS4_14ComposedLayoutINS4_7SwizzleILi1ELi4ELi3EEENS4_18smem_ptr_flag_bitsILi8EEENSU_INS5_IJNSA_ILi8EEESI_EEENS5_IJSI_SC_EEEEEEEvNS4_8identityENS4_23SM90_TMA_LOAD_MULTICASTES1C_vS1D_EENS_8epilogue10collective6detail29Sm90TmaWarpSpecializedAdapterINS1H_15DefaultEpilogueISK_SL_SL_NS1G_6thread17LinearCombinationISK_Li1EffLNS1L_9ScaleType4KindE0ELNS_15FloatRoundStyleE2ESK_EENS1_15EpilogueDefaultEEEEEvvEEEEvNT_6ParamsE --------------------------
	.section	.nv.info._ZN7cutlass13device_kernelINS_4gemm6kernel13GemmUniversalIN4cute5tupleIJiiiiEEENS1_10collective13CollectiveMmaINS1_37MainloopSm90TmaGmmaWarpSpecializedFP8ILi37ENS5_IJNS4_1CILi2EEENSA_ILi1EEESC_EEENS1_32KernelTmaWarpSpecializedPingpongEEENS5_IJNSA_ILi64EEENSA_ILi128EEENSA_ILi32EEEEEENS_12float_e4m3_tENS5_IJlSC_lEEESK_SL_NS4_8TiledMMAINS4_8MMA_AtomIJNS4_4SM904GMMA31MMA_64x128x32_F32E4M3E4M3_SS_TNILNSP_7ScaleInE1ELSR_1EEEEEENS4_6LayoutINS5_IJSC_SC_SC_EEENS5_IJNSA_ILi0EEESW_SW_EEEEENS5_IJNS4_10UnderscoreESZ_SZ_EEEEENS4_13SM90_TMA_LOADENS4_14ComposedLayoutINS4_7SwizzleILi1ELi4ELi3EEENS4_18smem_ptr_flag_bitsILi8EEENSU_INS5_IJNSA_ILi8EEESI_EEENS5_IJSI_SC_EEEEEEEvNS4_8identityENS4_23SM90_TMA_LOAD_MULTICASTES1C_vS1D_EENS_8epilogue10collective6detail29Sm90TmaWarpSpecializedAdapterINS1H_15DefaultEpilogueISK_SL_SL_NS1G_6thread17LinearCombinationISK_Li1EffLNS1L_9ScaleType4KindE0ELNS_15FloatRoundStyleE2ESK_EENS1_15EpilogueDefaultEEEEEvvEEEEvNT_6ParamsE,"",@"SHT_CUDA_INFO"
	.sectionflags	@""
	.align	4


	//----- nvinfo : EIATTR_CUDA_API_VERSION
	.align		4
        /*0000*/ 	.byte	0x04, 0x37
        /*0002*/ 	.short	(.L_18 - .L_17)
.L_17:
        /*0004*/ 	.word	0x00000082


	//----- nvinfo : EIATTR_KPARAM_INFO
	.align		4
.L_18:
        /*0008*/ 	.byte	0x04, 0x17
        /*000a*/ 	.short	(.L_20 - .L_19)
.L_19:
        /*000c*/ 	.word	0x00000000
        /*0010*/ 	.short	0x0000
        /*0012*/ 	.short	0x0070
        /*0014*/ 	.byte	0x00, 0xf0, 0x01, 0x10


	//----- nvinfo : EIATTR_SPARSE_MMA_MASK
	.align		4
.L_20:
        /*0018*/ 	.byte	0x03, 0x50
        /*001a*/ 	.short	0x0000


	//----- nvinfo : EIATTR_MAXREG_COUNT
	.align		4
        /*001c*/ 	.byte	0x03, 0x1b
        /*001e*/ 	.short	0x00a8


	//----- nvinfo : EIATTR_NUM_BARRIERS
	.align		4
        /*0020*/ 	.byte	0x02, 0x4c
        /*0022*/ 	.byte	0x01
	.zero		1


	//----- nvinfo : EIATTR_MERCURY_ISA_VERSION
	.align		4
        /*0024*/ 	.byte	0x03, 0x5f
        /*0026*/ 	.short	0x0101


	//----- nvinfo : EIATTR_INT_WARP_WIDE_INSTR_OFFSETS
	.align		4
        /*0028*/ 	.byte	0x04, 0x31
        /*002a*/ 	.short	(.L_22 - .L_21)


	//   ....[0]....
.L_21:
        /*002c*/ 	.word	0x00000900


	//   ....[1]....
        /*0030*/ 	.word	0x00000940


	//   ....[2]....
        /*0034*/ 	.word	0x00000980


	//   ....[3]....
        /*0038*/ 	.word	0x00000a20


	//   ....[4]....
        /*003c*/ 	.word	0x00000a40


	//   ....[5]....
        /*0040*/ 	.word	0x00000aa0


	//   ....[6]....
        /*0044*/ 	.word	0x00000b90


	//   ....[7]....
        /*0048*/ 	.word	0x00000be0


	//----- nvinfo : EIATTR_COOP_GROUP_MASK_REGIDS
	.align		4
.L_22:
        /*004c*/ 	.byte	0x04, 0x29
        /*004e*/ 	.short	(.L_24 - .L_23)


	//   ....[0]....
.L_23:
        /*0050*/ 	.word	0xffffffff


	//   ....[1]....
        /*0054*/ 	.word	0xffffffff


	//   ....[2]....
        /*0058*/ 	.word	0xffffffff


	//   ....[3]....
        /*005c*/ 	.word	0xffffffff


	//   ....[4]....
        /*0060*/ 	.word	0xffffffff


	//   ....[5]....
        /*0064*/ 	.word	0xffffffff


	//   ....[6]....
        /*0068*/ 	.word	0xffffffff


	//----- nvinfo : EIATTR_COOP_GROUP_INSTR_OFFSETS
	.align		4
.L_24:
        /*006c*/ 	.byte	0x04, 0x28
        /*006e*/ 	.short	(.L_26 - .L_25)


	//   ....[0]....
.L_25:
        /*0070*/ 	.word	0x00000060


	//   ....[1]....
        /*0074*/ 	.word	0x00000070


	//   ....[2]....
        /*0078*/ 	.word	0x00000130


	//   ....[3]....
        /*007c*/ 	.word	0x00000710


	//   ....[4]....
        /*0080*/ 	.word	0x00000750


	//   ....[5]....
        /*0084*/ 	.word	0x000007d0


	//   ....[6]....
        /*0088*/ 	.word	0x00000da0


	//----- nvinfo : EIATTR_REG_RECONFIG
	.align		4
.L_26:
        /*008c*/ 	.byte	0x01, 0x54
	.zero		2


	//----- nvinfo : EIATTR_MBARRIER_INSTR_OFFSETS
	.align		4
        /*0090*/ 	.byte	0x04, 0x39
        /*0092*/ 	.short	(.L_28 - .L_27)


	//   ....[0]....
.L_27:
        /*0094*/ 	.word	0x00000250
        /*0098*/ 	.word	0x000000ff
        /*009c*/ 	.word	0x00000000
        /*00a0*/ 	.short	0x0100
        /*00a2*/ 	.byte	0x08
	.zero		1


	//   ....[1]....
        /*00a4*/ 	.word	0x00000260
        /*00a8*/ 	.word	0x000000ff
        /*00ac*/ 	.word	0x00000128
        /*00b0*/ 	.short	0x0100
        /*00b2*/ 	.byte	0x08
	.zero		1


	//   ....[2]....
        /*00b4*/ 	.word	0x00000270
        /*00b8*/ 	.word	0x000000ff
        /*00bc*/ 	.word	0x00000008
        /*00c0*/ 	.short	0x0100
        /*00c2*/ 	.byte	0x08
	.zero		1


	//   ....[3]....
        /*00c4*/ 	.word	0x00000280
        /*00c8*/ 	.word	0x000000ff
        /*00cc*/ 	.word	0x00000130
        /*00d0*/ 	.short	0x0100
        /*00d2*/ 	.byte	0x08
	.zero		1


	//   ....[4]....
        /*00d4*/ 	.word	0x00000290
        /*00d8*/ 	.word	0x000000ff
        /*00dc*/ 	.word	0x00000010
        /*00e0*/ 	.short	0x0100
        /*00e2*/ 	.byte	0x08
	.zero		1


	//   ....[5]....
        /*00e4*/ 	.word	0x000002a0
        /*00e8*/ 	.word	0x000000ff
        /*00ec*/ 	.word	0x00000138
        /*00f0*/ 	.short	0x0100
        /*00f2*/ 	.byte	0x08
	.zero		1


	//   ....[6]....
        /*00f4*/ 	.word	0x000002b0
        /*00f8*/ 	.word	0x000000ff
        /*00fc*/ 	.word	0x00000018
        /*0100*/ 	.short	0x0100
        /*0102*/ 	.byte	0x08
	.zero		1


	//   ....[7]....
        /*0104*/ 	.word	0x000002c0
        /*0108*/ 	.word	0x000000ff
        /*010c*/ 	.word	0x00000140
        /*0110*/ 	.short	0x0100
        /*0112*/ 	.byte	0x08
	.zero		1


	//   ....[8]....
        /*0114*/ 	.word	0x000002d0
        /*0118*/ 	.word	0x000000ff
        /*011c*/ 	.word	0x00000020
        /*0120*/ 	.short	0x0100
        /*0122*/ 	.byte	0x08
	.zero		1


	//   ....[9]....
        /*0124*/ 	.word	0x000002e0
        /*0128*/ 	.word	0x000000ff
        /*012c*/ 	.word	0x00000148
        /*0130*/ 	.short	0x0100
        /*0132*/ 	.byte	0x08
	.zero		1


	//   ....[10]....
        /*0134*/ 	.word	0x000002f0
        /*0138*/ 	.word	0x000000ff
        /*013c*/ 	.word	0x00000028
        /*0140*/ 	.short	0x0100
        /*0142*/ 	.byte	0x08
	.zero		1


	//   ....[11]....
        /*0144*/ 	.word	0x00000300
        /*0148*/ 	.word	0x000000ff
        /*014c*/ 	.word	0x00000150
        /*0150*/ 	.short	0x0100
        /*0152*/ 	.byte	0x08
	.zero		1


	//   ....[12]....
        /*0154*/ 	.word	0x00000310
        /*0158*/ 	.word	0x000000ff
        /*015c*/ 	.word	0x00000030
        /*0160*/ 	.short	0x0100
        /*0162*/ 	.byte	0x08
	.zero		1


	//   ....[13]....
        /*0164*/ 	.word	0x00000320
        /*0168*/ 	.word	0x000000ff
        /*016c*/ 	.word	0x00000158
        /*0170*/ 	.short	0x0100
        /*0172*/ 	.byte	0x08
	.zero		1


	//   ....[14]....
        /*0174*/ 	.word	0x00000330
        /*0178*/ 	.word	0x000000ff
        /*017c*/ 	.word	0x00000038
        /*0180*/ 	.short	0x0100
        /*0182*/ 	.byte	0x08
	.zero		1


	//   ....[15]....
        /*0184*/ 	.word	0x00000340
        /*0188*/ 	.word	0x000000ff
        /*018c*/ 	.word	0x00000160
        /*0190*/ 	.short	0x0100
        /*0192*/ 	.byte	0x08
	.zero		1


	//   ....[16]....
        /*0194*/ 	.word	0x00000350
        /*0198*/ 	.word	0x000000ff
        /*019c*/ 	.word	0x00000040
        /*01a0*/ 	.short	0x0100
        /*01a2*/ 	.byte	0x08
	.zero		1


	//   ....[17]....
        /*01a4*/ 	.word	0x00000360
        /*01a8*/ 	.word	0x000000ff
        /*01ac*/ 	.word	0x00000168
        /*01b0*/ 	.short	0x0100
        /*01b2*/ 	.byte	0x08
	.zero		1


	//   ....[18]....
        /*01b4*/ 	.word	0x00000370
        /*01b8*/ 	.word	0x000000ff
        /*01bc*/ 	.word	0x00000048
        /*01c0*/ 	.short	0x0100
        /*01c2*/ 	.byte	0x08
	.zero		1


	//   ....[19]....
        /*01c4*/ 	.word	0x00000380
        /*01c8*/ 	.word	0x000000ff
        /*01cc*/ 	.word	0x00000170
        /*01d0*/ 	.short	0x0100
        /*01d2*/ 	.byte	0x08
	.zero		1


	//   ....[20]....
        /*01d4*/ 	.word	0x00000390
        /*01d8*/ 	.word	0x000000ff
        /*01dc*/ 	.word	0x00000050
        /*01e0*/ 	.short	0x0100
        /*01e2*/ 	.byte	0x08
	.zero		1


	//   ....[21]....
        /*01e4*/ 	.word	0x000003a0
        /*01e8*/ 	.word	0x000000ff
        /*01ec*/ 	.word	0x00000178
        /*01f0*/ 	.short	0x0100
        /*01f2*/ 	.byte	0x08
	.zero		1


	//   ....[22]....
        /*01f4*/ 	.word	0x000003b0
        /*01f8*/ 	.word	0x000000ff
        /*01fc*/ 	.word	0x00000058
        /*0200*/ 	.short	0x0100
        /*0202*/ 	.byte	0x08
	.zero		1


	//   ....[23]....
        /*0204*/ 	.word	0x000003c0
        /*0208*/ 	.word	0x000000ff
        /*020c*/ 	.word	0x00000180
        /*0210*/ 	.short	0x0100
        /*0212*/ 	.byte	0x08
	.zero		1


	//   ....[24]....
        /*0214*/ 	.word	0x000003d0
        /*0218*/ 	.word	0x000000ff
        /*021c*/ 	.word	0x00000060
        /*0220*/ 	.short	0x0100
        /*0222*/ 	.byte	0x08
	.zero		1


	//   ....[25]....
        /*0224*/ 	.word	0x000003e0
        /*0228*/ 	.word	0x000000ff
        /*022c*/ 	.word	0x00000188
        /*0230*/ 	.short	0x0100
        /*0232*/ 	.byte	0x08
	.zero		1


	//   ....[26]....
        /*0234*/ 	.word	0x000003f0
        /*0238*/ 	.word	0x000000ff
        /*023c*/ 	.word	0x00000068
        /*0240*/ 	.short	0x0100
        /*0242*/ 	.byte	0x08
	.zero		1


	//   ....[27]....
        /*0244*/ 	.word	0x00000400
        /*0248*/ 	.word	0x000000ff
        /*024c*/ 	.word	0x00000190
        /*0250*/ 	.short	0x0100
        /*0252*/ 	.byte	0x08
	.zero		1


	//   ....[28]....
        /*0254*/ 	.word	0x00000410
        /*0258*/ 	.word	0x000000ff
        /*025c*/ 	.word	0x00000070
        /*0260*/ 	.short	0x0100
        /*0262*/ 	.byte	0x08
	.zero		1


	//   ....[29]....
        /*0264*/ 	.word	0x00000420
        /*0268*/ 	.word	0x000000ff
        /*026c*/ 	.word	0x00000198
        /*0270*/ 	.short	0x0100
        /*0272*/ 	.byte	0x08
	.zero		1


	//   ....[30]....
        /*0274*/ 	.word	0x00000430
        /*0278*/ 	.word	0x000000ff
        /*027c*/ 	.word	0x00000078
        /*0280*/ 	.short	0x0100
        /*0282*/ 	.byte	0x08
	.zero		1


	//   ....[31]....
        /*0284*/ 	.word	0x00000440
        /*0288*/ 	.word	0x000000ff
        /*028c*/ 	.word	0x000001a0
        /*0290*/ 	.short	0x0100
        /*0292*/ 	.byte	0x08
	.zero		1


	//   ....[32]....
        /*0294*/ 	.word	0x00000450
        /*0298*/ 	.word	0x000000ff
        /*029c*/ 	.word	0x00000080
        /*02a0*/ 	.short	0x0100
        /*02a2*/ 	.byte	0x08
	.zero		1


	//   ....[33]....
        /*02a4*/ 	.word	0x00000460
        /*02a8*/ 	.word	0x000000ff
        /*02ac*/ 	.word	0x000001a8
        /*02b0*/ 	.short	0x0100
        /*02b2*/ 	.byte	0x08
	.zero		1


	//   ....[34]....
        /*02b4*/ 	.word	0x00000470
        /*02b8*/ 	.word	0x000000ff
        /*02bc*/ 	.word	0x00000088
        /*02c0*/ 	.short	0x0100
        /*02c2*/ 	.byte	0x08
	.zero		1


	//   ....[35]....
        /*02c4*/ 	.word	0x00000480
        /*02c8*/ 	.word	0x000000ff
        /*02cc*/ 	.word	0x000001b0
        /*02d0*/ 	.short	0x0100
        /*02d2*/ 	.byte	0x08
	.zero		1


	//   ....[36]....
        /*02d4*/ 	.word	0x00000490
        /*02d8*/ 	.word	0x000000ff
        /*02dc*/ 	.word	0x00000090
        /*02e0*/ 	.short	0x0100
        /*02e2*/ 	.byte	0x08
	.zero		1


	//   ....[37]....
        /*02e4*/ 	.word	0x000004a0
        /*02e8*/ 	.word	0x000000ff
        /*02ec*/ 	.word	0x000001b8
        /*02f0*/ 	.short	0x0100
        /*02f2*/ 	.byte	0x08
	.zero		1


	//   ....[38]....
        /*02f4*/ 	.word	0x000004b0
        /*02f8*/ 	.word	0x000000ff
        /*02fc*/ 	.word	0x00000098
        /*0300*/ 	.short	0x0100
        /*0302*/ 	.byte	0x08
	.zero		1


	//   ....[39]....
        /*0304*/ 	.word	0x000004c0
        /*0308*/ 	.word	0x000000ff
        /*030c*/ 	.word	0x000001c0
        /*0310*/ 	.short	0x0100
        /*0312*/ 	.byte	0x08
	.zero		1


	//   ....[40]....
        /*0314*/ 	.word	0x000004d0
        /*0318*/ 	.word	0x000000ff
        /*031c*/ 	.word	0x000000a0
        /*0320*/ 	.short	0x0100
        /*0322*/ 	.byte	0x08
	.zero		1


	//   ....[41]....
        /*0324*/ 	.word	0x000004e0
        /*0328*/ 	.word	0x000000ff
        /*032c*/ 	.word	0x000001c8
        /*0330*/ 	.short	0x0100
        /*0332*/ 	.byte	0x08
	.zero		1


	//   ....[42]....
        /*0334*/ 	.word	0x000004f0
        /*0338*/ 	.word	0x000000ff
        /*033c*/ 	.word	0x000000a8
        /*0340*/ 	.short	0x0100
        /*0342*/ 	.byte	0x08
	.zero		1


	//   ....[43]....
        /*0344*/ 	.word	0x00000500
        /*0348*/ 	.word	0x000000ff
        /*034c*/ 	.word	0x000001d0
        /*0350*/ 	.short	0x0100
        /*0352*/ 	.byte	0x08
	.zero		1


	//   ....[44]....
        /*0354*/ 	.word	0x00000510
        /*0358*/ 	.word	0x000000ff
        /*035c*/ 	.word	0x000000b0
        /*0360*/ 	.short	0x0100
        /*0362*/ 	.byte	0x08
	.zero		1


	//   ....[45]....
        /*0364*/ 	.word	0x00000520
        /*0368*/ 	.word	0x000000ff
        /*036c*/ 	.word	0x000001d8
        /*0370*/ 	.short	0x0100
        /*0372*/ 	.byte	0x08
	.zero		1


	//   ....[46]....
        /*0374*/ 	.word	0x00000530
        /*0378*/ 	.word	0x000000ff
        /*037c*/ 	.word	0x000000b8
        /*0380*/ 	.short	0x0100
        /*0382*/ 	.byte	0x08
	.zero		1


	//   ....[47]....
        /*0384*/ 	.word	0x00000540
        /*0388*/ 	.word	0x000000ff
        /*038c*/ 	.word	0x000001e0
        /*0390*/ 	.short	0x0100
        /*0392*/ 	.byte	0x08
	.zero		1


	//   ....[48]....
        /*0394*/ 	.word	0x00000550
        /*0398*/ 	.word	0x000000ff
        /*039c*/ 	.word	0x000000c0
        /*03a0*/ 	.short	0x0100
        /*03a2*/ 	.byte	0x08
	.zero		1


	//   ....[49]....
        /*03a4*/ 	.word	0x00000560
        /*03a8*/ 	.word	0x000000ff
        /*03ac*/ 	.word	0x000001e8
        /*03b0*/ 	.short	0x0100
        /*03b2*/ 	.byte	0x08
	.zero		1


	//   ....[50]....
        /*03b4*/ 	.word	0x00000570
        /*03b8*/ 	.word	0x000000ff
        /*03bc*/ 	.word	0x000000c8
        /*03c0*/ 	.short	0x0100
        /*03c2*/ 	.byte	0x08
	.zero		1


	//   ....[51]....
        /*03c4*/ 	.word	0x00000580
        /*03c8*/ 	.word	0x000000ff
        /*03cc*/ 	.word	0x000001f0
        /*03d0*/ 	.short	0x0100
        /*03d2*/ 	.byte	0x08
	.zero		1


	//   ....[52]....
        /*03d4*/ 	.word	0x00000590
        /*03d8*/ 	.word	0x000000ff
        /*03dc*/ 	.word	0x000000d0
        /*03e0*/ 	.short	0x0100
        /*03e2*/ 	.byte	0x08
	.zero		1


	//   ....[53]....
        /*03e4*/ 	.word	0x000005a0
        /*03e8*/ 	.word	0x000000ff
        /*03ec*/ 	.word	0x000001f8
        /*03f0*/ 	.short	0x0100
        /*03f2*/ 	.byte	0x08
	.zero		1


	//   ....[54]....
        /*03f4*/ 	.word	0x000005b0
        /*03f8*/ 	.word	0x000000ff
        /*03fc*/ 	.word	0x000000d8
        /*0400*/ 	.short	0x0100
        /*0402*/ 	.byte	0x08
	.zero		1


	//   ....[55]....
        /*0404*/ 	.word	0x000005c0
        /*0408*/ 	.word	0x000000ff
        /*040c*/ 	.word	0x00000200
        /*0410*/ 	.short	0x0100
        /*0412*/ 	.byte	0x08
	.zero		1


	//   ....[56]....
        /*0414*/ 	.word	0x000005d0
        /*0418*/ 	.word	0x000000ff
        /*041c*/ 	.word	0x000000e0
        /*0420*/ 	.short	0x0100
        /*0422*/ 	.byte	0x08
	.zero		1


	//   ....[57]....
        /*0424*/ 	.word	0x000005e0
        /*0428*/ 	.word	0x000000ff
        /*042c*/ 	.word	0x00000208
        /*0430*/ 	.short	0x0100
        /*0432*/ 	.byte	0x08
	.zero		1


	//   ....[58]....
        /*0434*/ 	.word	0x000005f0
        /*0438*/ 	.word	0x000000ff
        /*043c*/ 	.word	0x000000e8
        /*0440*/ 	.short	0x0100
        /*0442*/ 	.byte	0x08
	.zero		1


	//   ....[59]....
        /*0444*/ 	.word	0x00000600
        /*0448*/ 	.word	0x000000ff
        /*044c*/ 	.word	0x00000210
        /*0450*/ 	.short	0x0100
        /*0452*/ 	.byte	0x08
	.zero		1


	//   ....[60]....
        /*0454*/ 	.word	0x00000610
        /*0458*/ 	.word	0x000000ff
        /*045c*/ 	.word	0x000000f0
        /*0460*/ 	.short	0x0100
        /*0462*/ 	.byte	0x08
	.zero		1


	//   ....[61]....
        /*0464*/ 	.word	0x00000620
        /*0468*/ 	.word	0x000000ff
        /*046c*/ 	.word	0x00000218
        /*0470*/ 	.short	0x0100
        /*0472*/ 	.byte	0x08
	.zero		1


	//   ....[62]....
        /*0474*/ 	.word	0x00000630
        /*0478*/ 	.word	0x000000ff
        /*047c*/ 	.word	0x000000f8
        /*0480*/ 	.short	0x0100
        /*0482*/ 	.byte	0x08
	.zero		1


	//   ....[63]....
        /*0484*/ 	.word	0x00000640
        /*0488*/ 	.word	0x000000ff
        /*048c*/ 	.word	0x00000220
        /*0490*/ 	.short	0x0100
        /*0492*/ 	.byte	0x08
	.zero		1


	//   ....[64]....
        /*0494*/ 	.word	0x00000650
        /*0498*/ 	.word	0x000000ff
        /*049c*/ 	.word	0x00000100
        /*04a0*/ 	.short	0x0100
        /*04a2*/ 	.byte	0x08
	.zero		1


	//   ....[65]....
        /*04a4*/ 	.word	0x00000660
        /*04a8*/ 	.word	0x000000ff
        /*04ac*/ 	.word	0x00000228
        /*04b0*/ 	.short	0x0100
        /*04b2*/ 	.byte	0x08
	.zero		1


	//   ....[66]....
        /*04b4*/ 	.word	0x00000670
        /*04b8*/ 	.word	0x000000ff
        /*04bc*/ 	.word	0x00000108
        /*04c0*/ 	.short	0x0100
        /*04c2*/ 	.byte	0x08
	.zero		1


	//   ....[67]....
        /*04c4*/ 	.word	0x00000680
        /*04c8*/ 	.word	0x000000ff
        /*04cc*/ 	.word	0x00000230
        /*04d0*/ 	.short	0x0100
        /*04d2*/ 	.byte	0x08
	.zero		1


	//   ....[68]....
        /*04d4*/ 	.word	0x00000690
        /*04d8*/ 	.word	0x000000ff
        /*04dc*/ 	.word	0x00000110
        /*04e0*/ 	.short	0x0100
        /*04e2*/ 	.byte	0x08
	.zero		1


	//   ....[69]....
        /*04e4*/ 	.word	0x000006a0
        /*04e8*/ 	.word	0x000000ff
        /*04ec*/ 	.word	0x00000238
        /*04f0*/ 	.short	0x0100
        /*04f2*/ 	.byte	0x08
	.zero		1


	//   ....[70]....
        /*04f4*/ 	.word	0x000006b0
        /*04f8*/ 	.word	0x000000ff
        /*04fc*/ 	.word	0x00000118
        /*0500*/ 	.short	0x0100
        /*0502*/ 	.byte	0x08
	.zero		1


	//   ....[71]....
        /*0504*/ 	.word	0x000006c0
        /*0508*/ 	.word	0x000000ff
        /*050c*/ 	.word	0x00000240
        /*0510*/ 	.short	0x0100
        /*0512*/ 	.byte	0x08
	.zero		1


	//   ....[72]....
        /*0514*/ 	.word	0x000006d0
        /*0518*/ 	.word	0x000000ff
        /*051c*/ 	.word	0x00000120
        /*0520*/ 	.short	0x0100
        /*0522*/ 	.byte	0x08
	.zero		1


	//   ....[73]....
        /*0524*/ 	.word	0x000006e0
        /*0528*/ 	.word	0x000000ff
        /*052c*/ 	.word	0x00000248
        /*0530*/ 	.short	0x0100
        /*0532*/ 	.byte	0x08
	.zero		1


	//   ....[74]....
        /*0534*/ 	.word	0x00000c10
        /*0538*/ 	.word	0x000000ff
        /*053c*/ 	.word	0x00000280
        /*0540*/ 	.short	0x0100
        /*0542*/ 	.byte	0x08
	.zero		1


	//   ....[75]....
        /*0544*/ 	.word	0x00000cb0
        /*0548*/ 	.word	0x000000ff
        /*054c*/ 	.word	0x00000288
        /*0550*/ 	.short	0x0100
        /*0552*/ 	.byte	0x08
	.zero		1


	//   ....[76]....
        /*0554*/ 	.word	0x00000d20
        /*0558*/ 	.word	0x000000ff
        /*055c*/ 	.word	0x00000260
        /*0560*/ 	.short	0x0100
        /*0562*/ 	.byte	0x09
	.zero		1


	//   ....[77]....
        /*0564*/ 	.word	0x00000d30
        /*0568*/ 	.word	0x000000ff
        /*056c*/ 	.word	0x00000268
        /*0570*/ 	.short	0x0100
        /*0572*/ 	.byte	0x09
	.zero		1


	//   ....[78]....
        /*0574*/ 	.word	0x00000d40
        /*0578*/ 	.word	0x000000ff
        /*057c*/ 	.word	0x00000270
        /*0580*/ 	.short	0x0100
        /*0582*/ 	.byte	0x09
	.zero		1


	//   ....[79]....
        /*0584*/ 	.word	0x00000d50
        /*0588*/ 	.word	0x000000ff
        /*058c*/ 	.word	0x00000278
        /*0590*/ 	.short	0x0100
        /*0592*/ 	.byte	0x09
	.zero		1


	//   ....[80]....
        /*0594*/ 	.word	0x00001ad0
        /*0598*/ 	.word	0x000000ff
        /*059c*/ 	.word	0xfffffff8
        /*05a0*/ 	.short	0x010a
        /*05a2*/ 	.byte	0x0b
	.zero		1


	//   ....[81]....
        /*05a4*/ 	.word	0x00001fb0
        /*05a8*/ 	.word	0x000000ff
        /*05ac*/ 	.word	0x00000000
        /*05b0*/ 	.short	0x010a
        /*05b2*/ 	.byte	0x06
	.zero		1


	//   ....[82]....
        /*05b4*/ 	.word	0x00001ff0
        /*05b8*/ 	.word	0x000000ff
        /*05bc*/ 	.word	0x00000000
        /*05c0*/ 	.short	0x010a
        /*05c2*/ 	.byte	0x06
	.zero		1


	//   ....[83]....
        /*05c4*/ 	.word	0x000028a0
        /*05c8*/ 	.word	0x000000ff
        /*05cc*/ 	.word	0x00000000
        /*05d0*/ 	.short	0x010a
        /*05d2*/ 	.byte	0x10
	.zero		1


	//   ....[84]....
        /*05d4*/ 	.word	0x000028e0
        /*05d8*/ 	.word	0x000000ff
        /*05dc*/ 	.word	0x00000000
        /*05e0*/ 	.short	0x010a
        /*05e2*/ 	.byte	0x10
	.zero		1


	//   ....[85]....
        /*05e4*/ 	.word	0x00002ef0
        /*05e8*/ 	.word	0x00000015
        /*05ec*/ 	.word	0x00000000
        /*05f0*/ 	.short	0x0101
        /*05f2*/ 	.byte	0x3f
	.zero		1


	//   ....[86]....
        /*05f4*/ 	.word	0x00003470
        /*05f8*/ 	.word	0x00000013
        /*05fc*/ 	.word	0x00000000
        /*0600*/ 	.short	0x0101
        /*0602*/ 	.byte	0x16
	.zero		1


	//   ....[87]....
        /*0604*/ 	.word	0x000035b0
        /*0608*/ 	.word	0x00000012
        /*060c*/ 	.word	0x00000000
        /*0610*/ 	.short	0x0101
        /*0612*/ 	.byte	0x3f
	.zero		1


	//   ....[88]....
        /*0614*/ 	.word	0x00003670
        /*0618*/ 	.word	0x000000ff
        /*061c*/ 	.word	0x00000008
        /*0620*/ 	.short	0x010a
        /*0622*/ 	.byte	0x0b
	.zero		1


	//   ....[89]....
        /*0624*/ 	.word	0x00007f30
        /*0628*/ 	.word	0x00000004
        /*062c*/ 	.word	0x00000000
        /*0630*/ 	.short	0x0101
        /*0632*/ 	.byte	0x16
	.zero		1


	//   ....[90]....
        /*0634*/ 	.word	0x00008860
        /*0638*/ 	.word	0x00000015
        /*063c*/ 	.word	0x00000128
        /*0640*/ 	.short	0x010a
        /*0642*/ 	.byte	0x3f
	.zero		1


	//   ....[91]....
        /*0644*/ 	.word	0x00008c60
        /*0648*/ 	.word	0x0000000a
        /*064c*/ 	.word	0x00000288
        /*0650*/ 	.short	0x0101
        /*0652*/ 	.byte	0x3f
	.zero		1


	//   ....[92]....
        /*0654*/ 	.word	0x00009380
        /*0658*/ 	.word	0x00000005
        /*065c*/ 	.word	0x00000000
        /*0660*/ 	.short	0x010a
        /*0662*/ 	.byte	0x3f
	.zero		1


	//   ....[93]....
        /*0664*/ 	.word	0x00009400
        /*0668*/ 	.word	0x00000007
        /*066c*/ 	.word	0x00000000
        /*0670*/ 	.short	0x010a
        /*0672*/ 	.byte	0x3f
	.zero		1


	//   ....[94]....
        /*0674*/ 	.word	0x00009490
        /*0678*/ 	.word	0x00000006
        /*067c*/ 	.word	0x00000000
        /*0680*/ 	.short	0x010a
        /*0682*/ 	.byte	0x3f
	.zero		1


	//   ....[95]....
        /*0684*/ 	.word	0x00009520
        /*0688*/ 	.word	0x00000009
        /*068c*/ 	.word	0x00000000
        /*0690*/ 	.short	0x010a
        /*0692*/ 	.byte	0x3f
	.zero		1


	//   ....[96]....
        /*0694*/ 	.word	0x000095b0
        /*0698*/ 	.word	0x00000006
        /*069c*/ 	.word	0x00000000
        /*06a0*/ 	.short	0x010a
        /*06a2*/ 	.byte	0x3f
	.zero		1


	//   ....[97]....
        /*06a4*/ 	.word	0x00009640
        /*06a8*/ 	.word	0x00000009
        /*06ac*/ 	.word	0x00000000
        /*06b0*/ 	.short	0x010a
        /*06b2*/ 	.byte	0x3f
	.zero		1


	//   ....[98]....
        /*06b4*/ 	.word	0x000096d0
        /*06b8*/ 	.word	0x00000006
        /*06bc*/ 	.word	0x00000000
        /*06c0*/ 	.short	0x010a
        /*06c2*/ 	.byte	0x3f
	.zero		1


	//   ....[99]....
        /*06c4*/ 	.word	0x00009760
        /*06c8*/ 	.word	0x00000009
        /*06cc*/ 	.word	0x00000000
        /*06d0*/ 	.short	0x010a
        /*06d2*/ 	.byte	0x3f
	.zero		1


	//   ....[100]....
        /*06d4*/ 	.word	0x000097f0
        /*06d8*/ 	.word	0x00000006
        /*06dc*/ 	.word	0x00000000
        /*06e0*/ 	.short	0x010a
        /*06e2*/ 	.byte	0x3f
	.zero		1


	//   ....[101]....
        /*06e4*/ 	.word	0x00009880
        /*06e8*/ 	.word	0x00000009
        /*06ec*/ 	.word	0x00000000
        /*06f0*/ 	.short	0x010a
        /*06f2*/ 	.byte	0x3f
	.zero		1


	//   ....[102]....
        /*06f4*/ 	.word	0x00009910
        /*06f8*/ 	.word	0x00000006
        /*06fc*/ 	.word	0x00000000
        /*0700*/ 	.short	0x010a
        /*0702*/ 	.byte	0x3f
	.zero		1


	//   ....[103]....
        /*0704*/ 	.word	0x000099a0
        /*0708*/ 	.word	0x00000009
        /*070c*/ 	.word	0x00000000
        /*0710*/ 	.short	0x010a
        /*0712*/ 	.byte	0x3f
	.zero		1


	//   ....[104]....
        /*0714*/ 	.word	0x00009a30
        /*0718*/ 	.word	0x00000006
        /*071c*/ 	.word	0x00000000
        /*0720*/ 	.short	0x010a
        /*0722*/ 	.byte	0x3f
	.zero		1


	//   ....[105]....
        /*0724*/ 	.word	0x00009ac0
        /*0728*/ 	.word	0x00000009
        /*072c*/ 	.word	0x00000000
        /*0730*/ 	.short	0x010a
        /*0732*/ 	.byte	0x3f
	.zero		1


	//   ....[106]....
        /*0734*/ 	.word	0x00009b50
        /*0738*/ 	.word	0x00000006
        /*073c*/ 	.word	0x00000000
        /*0740*/ 	.short	0x010a
        /*0742*/ 	.byte	0x3f
	.zero		1


	//   ....[107]....
        /*0744*/ 	.word	0x00009be0
        /*0748*/ 	.word	0x00000009
        /*074c*/ 	.word	0x00000000
        /*0750*/ 	.short	0x010a
        /*0752*/ 	.byte	0x3f
	.zero		1


	//   ....[108]....
        /*0754*/ 	.word	0x00009c70
        /*0758*/ 	.word	0x00000006
        /*075c*/ 	.word	0x00000000
        /*0760*/ 	.short	0x010a
        /*0762*/ 	.byte	0x3f
	.zero		1


	//   ....[109]....
        /*0764*/ 	.word	0x00009d00
        /*0768*/ 	.word	0x00000009
        /*076c*/ 	.word	0x00000000
        /*0770*/ 	.short	0x010a
        /*0772*/ 	.byte	0x3f
	.zero		1


	//   ....[110]....
        /*0774*/ 	.word	0x00009d90
        /*0778*/ 	.word	0x00000006
        /*077c*/ 	.word	0x00000000
        /*0780*/ 	.short	0x010a
        /*0782*/ 	.byte	0x3f
	.zero		1


	//   ....[111]....
        /*0784*/ 	.word	0x00009e20
        /*0788*/ 	.word	0x00000009
        /*078c*/ 	.word	0x00000000
        /*0790*/ 	.short	0x010a
        /*0792*/ 	.byte	0x3f
	.zero		1


	//   ....[112]....
        /*0794*/ 	.word	0x00009eb0
        /*0798*/ 	.word	0x00000006
        /*079c*/ 	.word	0x00000000
        /*07a0*/ 	.short	0x010a
        /*07a2*/ 	.byte	0x3f
	.zero		1


	//   ....[113]....
        /*07a4*/ 	.word	0x00009f40
        /*07a8*/ 	.word	0x00000009
        /*07ac*/ 	.word	0x00000000
        /*07b0*/ 	.short	0x010a
        /*07b2*/ 	.byte	0x3f
	.zero		1


	//   ....[114]....
        /*07b4*/ 	.word	0x00009fd0
        /*07b8*/ 	.word	0x00000006
        /*07bc*/ 	.word	0x00000000
        /*07c0*/ 	.short	0x010a
        /*07c2*/ 	.byte	0x3f
	.zero		1


	//   ....[115]....
        /*07c4*/ 	.word	0x0000a060
        /*07c8*/ 	.word	0x00000009
        /*07cc*/ 	.word	0x00000000
        /*07d0*/ 	.short	0x010a
        /*07d2*/ 	.byte	0x3f
	.zero		1


	//   ....[116]....
        /*07d4*/ 	.word	0x0000a0f0
        /*07d8*/ 	.word	0x00000006
        /*07dc*/ 	.word	0x00000000
        /*07e0*/ 	.short	0x010a
        /*07e2*/ 	.byte	0x3f
	.zero		1


	//   ....[117]....
        /*07e4*/ 	.word	0x0000a180
        /*07e8*/ 	.word	0x00000009
        /*07ec*/ 	.word	0x00000000
        /*07f0*/ 	.short	0x010a
        /*07f2*/ 	.byte	0x3f
	.zero		1


	//   ....[118]....
        /*07f4*/ 	.word	0x0000a210
        /*07f8*/ 	.word	0x00000006
        /*07fc*/ 	.word	0x00000000
        /*0800*/ 	.short	0x010a
        /*0802*/ 	.byte	0x3f
	.zero		1


	//   ....[119]....
        /*0804*/ 	.word	0x0000a2a0
        /*0808*/ 	.word	0x00000009
        /*080c*/ 	.word	0x00000000
        /*0810*/ 	.short	0x010a
        /*0812*/ 	.byte	0x3f
	.zero		1


	//   ....[120]....
        /*0814*/ 	.word	0x0000a330
        /*0818*/ 	.word	0x00000006
        /*081c*/ 	.word	0x00000000
        /*0820*/ 	.short	0x010a
        /*0822*/ 	.byte	0x3f
	.zero		1


	//   ....[121]....
        /*0824*/ 	.word	0x0000a3c0
        /*0828*/ 	.word	0x00000009
        /*082c*/ 	.word	0x00000000
        /*0830*/ 	.short	0x010a
        /*0832*/ 	.byte	0x3f
	.zero		1


	//   ....[122]....
        /*0834*/ 	.word	0x0000a450
        /*0838*/ 	.word	0x00000006
        /*083c*/ 	.word	0x00000000
        /*0840*/ 	.short	0x010a
        /*0842*/ 	.byte	0x3f
	.zero		1


	//   ....[123]....
        /*0844*/ 	.word	0x0000a4e0
        /*0848*/ 	.word	0x00000009
        /*084c*/ 	.word	0x00000000
        /*0850*/ 	.short	0x010a
        /*0852*/ 	.byte	0x3f
	.zero		1


	//   ....[124]....
        /*0854*/ 	.word	0x0000a570
        /*0858*/ 	.word	0x00000006
        /*085c*/ 	.word	0x00000000
        /*0860*/ 	.short	0x010a
        /*0862*/ 	.byte	0x3f
	.zero		1


	//   ....[125]....
        /*0864*/ 	.word	0x0000a600
        /*0868*/ 	.word	0x00000009
        /*086c*/ 	.word	0x00000000
        /*0870*/ 	.short	0x010a
        /*0872*/ 	.byte	0x3f
	.zero		1


	//   ....[126]....
        /*0874*/ 	.word	0x0000a690
        /*0878*/ 	.word	0x00000008
        /*087c*/ 	.word	0x00000000
        /*0880*/ 	.short	0x010a
        /*0882*/ 	.byte	0x3f
	.zero		1


	//   ....[127]....
        /*0884*/ 	.word	0x0000a720
        /*0888*/ 	.word	0x0000000b
        /*088c*/ 	.word	0x00000000
        /*0890*/ 	.short	0x010a
        /*0892*/ 	.byte	0x3f
	.zero		1


	//   ....[128]....
        /*0894*/ 	.word	0x0000a7b0
        /*0898*/ 	.word	0x00000003
        /*089c*/ 	.word	0x00000000
        /*08a0*/ 	.short	0x010a
        /*08a2*/ 	.byte	0x3f
	.zero		1


	//   ....[129]....
        /*08a4*/ 	.word	0x0000a820
        /*08a8*/ 	.word	0x00000013
        /*08ac*/ 	.word	0xfffffff8
        /*08b0*/ 	.short	0x010a
        /*08b2*/ 	.byte	0x3f
	.zero		1


	//   ....[130]....
        /*08b4*/ 	.word	0x0000a880
        /*08b8*/ 	.word	0x00000013
        /*08bc*/ 	.word	0x00000000
        /*08c0*/ 	.short	0x010a
        /*08c2*/ 	.byte	0x3f
	.zero		1


	//   ....[131]....
        /*08c4*/ 	.word	0x0000a8e0
        /*08c8*/ 	.word	0x00000015
        /*08cc*/ 	.word	0x00000000
        /*08d0*/ 	.short	0x010a
        /*08d2*/ 	.byte	0x3f
	.zero		1


	//   ....[132]....
        /*08d4*/ 	.word	0x0000a940
        /*08d8*/ 	.word	0x00000013
        /*08dc*/ 	.word	0x00000008
        /*08e0*/ 	.short	0x010a
        /*08e2*/ 	.byte	0x3f
	.zero		1


	//   ....[133]....
        /*08e4*/ 	.word	0x0000aa10
        /*08e8*/ 	.word	0x00000015
        /*08ec*/ 	.word	0x00000128
        /*08f0*/ 	.short	0x010a
        /*08f2*/ 	.byte	0x3f
	.zero		1


	//   ....[134]....
        /*08f4*/ 	.word	0x0000aaf0
        /*08f8*/ 	.word	0x00000005
        /*08fc*/ 	.word	0x00000000
        /*0900*/ 	.short	0x010a
        /*0902*/ 	.byte	0x3f
	.zero		1


	//   ....[135]....
        /*0904*/ 	.word	0x0000ab40
        /*0908*/ 	.word	0x00000007
        /*090c*/ 	.word	0x00000000
        /*0910*/ 	.short	0x010a
        /*0912*/ 	.byte	0x3f
	.zero		1


	//   ....[136]....
        /*0914*/ 	.word	0x0000ab90
        /*0918*/ 	.word	0x00000006
        /*091c*/ 	.word	0x00000000
        /*0920*/ 	.short	0x010a
        /*0922*/ 	.byte	0x3f
	.zero		1


	//   ....[137]....
        /*0924*/ 	.word	0x0000abe0
        /*0928*/ 	.word	0x00000009
        /*092c*/ 	.word	0x00000000
        /*0930*/ 	.short	0x010a
        /*0932*/ 	.byte	0x3f
	.zero		1


	//   ....[138]....
        /*0934*/ 	.word	0x0000ac30
        /*0938*/ 	.word	0x00000006
        /*093c*/ 	.word	0x00000000
        /*0940*/ 	.short	0x010a
        /*0942*/ 	.byte	0x3f
	.zero		1


	//   ....[139]....
        /*0944*/ 	.word	0x0000ac80
        /*0948*/ 	.word	0x00000009
        /*094c*/ 	.word	0x00000000
        /*0950*/ 	.short	0x010a
        /*0952*/ 	.byte	0x3f
	.zero		1


	//   ....[140]....
        /*0954*/ 	.word	0x0000acd0
        /*0958*/ 	.word	0x00000006
        /*095c*/ 	.word	0x00000000
        /*0960*/ 	.short	0x010a
        /*0962*/ 	.byte	0x3f
	.zero		1


	//   ....[141]....
        /*0964*/ 	.word	0x0000ad20
        /*0968*/ 	.word	0x00000009
        /*096c*/ 	.word	0x00000000
        /*0970*/ 	.short	0x010a
        /*0972*/ 	.byte	0x3f
	.zero		1


	//   ....[142]....
        /*0974*/ 	.word	0x0000ad70
        /*0978*/ 	.word	0x00000006
        /*097c*/ 	.word	0x00000000
        /*0980*/ 	.short	0x010a
        /*0982*/ 	.byte	0x3f
	.zero		1


	//   ....[143]....
        /*0984*/ 	.word	0x0000adc0
        /*0988*/ 	.word	0x00000009
        /*098c*/ 	.word	0x00000000
        /*0990*/ 	.short	0x010a
        /*0992*/ 	.byte	0x3f
	.zero		1


	//   ....[144]....
        /*0994*/ 	.word	0x0000ae10
        /*0998*/ 	.word	0x00000006
        /*099c*/ 	.word	0x00000000
        /*09a0*/ 	.short	0x010a
        /*09a2*/ 	.byte	0x3f
	.zero		1


	//   ....[145]....
        /*09a4*/ 	.word	0x0000ae60
        /*09a8*/ 	.word	0x00000009
        /*09ac*/ 	.word	0x00000000
        /*09b0*/ 	.short	0x010a
        /*09b2*/ 	.byte	0x3f
	.zero		1


	//   ....[146]....
        /*09b4*/ 	.word	0x0000aeb0
        /*09b8*/ 	.word	0x00000006
        /*09bc*/ 	.word	0x00000000
        /*09c0*/ 	.short	0x010a
        /*09c2*/ 	.byte	0x3f
	.zero		1


	//   ....[147]....
        /*09c4*/ 	.word	0x0000af00
        /*09c8*/ 	.word	0x00000009
        /*09cc*/ 	.word	0x00000000
        /*09d0*/ 	.short	0x010a
        /*09d2*/ 	.byte	0x3f
	.zero		1


	//   ....[148]....
        /*09d4*/ 	.word	0x0000af50
        /*09d8*/ 	.word	0x00000006
        /*09dc*/ 	.word	0x00000000
        /*09e0*/ 	.short	0x010a
        /*09e2*/ 	.byte	0x3f
	.zero		1


	//   ....[149]....
        /*09e4*/ 	.word	0x0000afa0
        /*09e8*/ 	.word	0x00000009
        /*09ec*/ 	.word	0x00000000
        /*09f0*/ 	.short	0x010a
        /*09f2*/ 	.byte	0x3f
	.zero		1


	//   ....[150]....
        /*09f4*/ 	.word	0x0000aff0
        /*09f8*/ 	.word	0x00000006
        /*09fc*/ 	.word	0x00000000
        /*0a00*/ 	.short	0x010a
        /*0a02*/ 	.byte	0x3f
	.zero		1


	//   ....[151]....
        /*0a04*/ 	.word	0x0000b040
        /*0a08*/ 	.word	0x00000009
        /*0a0c*/ 	.word	0x00000000
        /*0a10*/ 	.short	0x010a
        /*0a12*/ 	.byte	0x3f
	.zero		1


	//   ....[152]....
        /*0a14*/ 	.word	0x0000b090
        /*0a18*/ 	.word	0x00000006
        /*0a1c*/ 	.word	0x00000000
        /*0a20*/ 	.short	0x010a
        /*0a22*/ 	.byte	0x3f
	.zero		1


	//   ....[153]....
        /*0a24*/ 	.word	0x0000b0e0
        /*0a28*/ 	.word	0x00000009
        /*0a2c*/ 	.word	0x00000000
        /*0a30*/ 	.short	0x010a
        /*0a32*/ 	.byte	0x3f
	.zero		1


	//   ....[154]....
        /*0a34*/ 	.word	0x0000b130
        /*0a38*/ 	.word	0x00000006
        /*0a3c*/ 	.word	0x00000000
        /*0a40*/ 	.short	0x010a
        /*0a42*/ 	.byte	0x3f
	.zero		1


	//   ....[155]....
        /*0a44*/ 	.word	0x0000b180
        /*0a48*/ 	.word	0x00000009
        /*0a4c*/ 	.word	0x00000000
        /*0a50*/ 	.short	0x010a
        /*0a52*/ 	.byte	0x3f
	.zero		1


	//   ....[156]....
        /*0a54*/ 	.word	0x0000b1d0
        /*0a58*/ 	.word	0x00000006
        /*0a5c*/ 	.word	0x00000000
        /*0a60*/ 	.short	0x010a
        /*0a62*/ 	.byte	0x3f
	.zero		1


	//   ....[157]....
        /*0a64*/ 	.word	0x0000b220
        /*0a68*/ 	.word	0x00000009
        /*0a6c*/ 	.word	0x00000000
        /*0a70*/ 	.short	0x010a
        /*0a72*/ 	.byte	0x3f
	.zero		1


	//   ....[158]....
        /*0a74*/ 	.word	0x0000b270
        /*0a78*/ 	.word	0x00000006
        /*0a7c*/ 	.word	0x00000000
        /*0a80*/ 	.short	0x010a
        /*0a82*/ 	.byte	0x3f
	.zero		1


	//   ....[159]....
        /*0a84*/ 	.word	0x0000b2c0
        /*0a88*/ 	.word	0x00000009
        /*0a8c*/ 	.word	0x00000000
        /*0a90*/ 	.short	0x010a
        /*0a92*/ 	.byte	0x3f
	.zero		1


	//   ....[160]....
        /*0a94*/ 	.word	0x0000b310
        /*0a98*/ 	.word	0x00000006
        /*0a9c*/ 	.word	0x00000000
        /*0aa0*/ 	.short	0x010a
        /*0aa2*/ 	.byte	0x3f
	.zero		1


	//   ....[161]....
        /*0aa4*/ 	.word	0x0000b360
        /*0aa8*/ 	.word	0x00000009
        /*0aac*/ 	.word	0x00000000
        /*0ab0*/ 	.short	0x010a
        /*0ab2*/ 	.byte	0x3f
	.zero		1


	//   ....[162]....
        /*0ab4*/ 	.word	0x0000b3b0
        /*0ab8*/ 	.word	0x00000006
        /*0abc*/ 	.word	0x00000000
        /*0ac0*/ 	.short	0x010a
        /*0ac2*/ 	.byte	0x3f
	.zero		1


	//   ....[163]....
        /*0ac4*/ 	.word	0x0000b400
        /*0ac8*/ 	.word	0x00000009
        /*0acc*/ 	.word	0x00000000
        /*0ad0*/ 	.short	0x010a
        /*0ad2*/ 	.byte	0x3f
	.zero		1


	//   ....[164]....
        /*0ad4*/ 	.word	0x0000b450
        /*0ad8*/ 	.word	0x00000006
        /*0adc*/ 	.word	0x00000000
        /*0ae0*/ 	.short	0x010a
        /*0ae2*/ 	.byte	0x3f
	.zero		1


	//   ....[165]....
        /*0ae4*/ 	.word	0x0000b4a0
        /*0ae8*/ 	.word	0x00000009
        /*0aec*/ 	.word	0x00000000
        /*0af0*/ 	.short	0x010a
        /*0af2*/ 	.byte	0x3f
	.zero		1


	//   ....[166]....
        /*0af4*/ 	.word	0x0000b4f0
        /*0af8*/ 	.word	0x00000006
        /*0afc*/ 	.word	0x00000000
        /*0b00*/ 	.short	0x010a
        /*0b02*/ 	.byte	0x3f
	.zero		1


	//   ....[167]....
        /*0b04*/ 	.word	0x0000b540
        /*0b08*/ 	.word	0x00000009
        /*0b0c*/ 	.word	0x00000000
        /*0b10*/ 	.short	0x010a
        /*0b12*/ 	.byte	0x3f
	.zero		1


	//   ....[168]....
        /*0b14*/ 	.word	0x0000b590
        /*0b18*/ 	.word	0x00000008
        /*0b1c*/ 	.word	0x00000000
        /*0b20*/ 	.short	0x010a
        /*0b22*/ 	.byte	0x3f
	.zero		1


	//   ....[169]....
        /*0b24*/ 	.word	0x0000b5e0
        /*0b28*/ 	.word	0x0000000b
        /*0b2c*/ 	.word	0x00000000
        /*0b30*/ 	.short	0x010a
        /*0b32*/ 	.byte	0x3f
	.zero		1


	//----- nvinfo : EIATTR_NUM_MBARRIERS
	.align		4
.L_28:
        /*0b34*/ 	.byte	0x03, 0x38
        /*0b36*/ 	.short	0x0050


	//----- nvinfo : EIATTR_EXIT_INSTR_OFFSETS
	.align		4
        /*0b38*/ 	.byte	0x04, 0x1c
        /*0b3a*/ 	.short	(.L_30 - .L_29)


	//   ....[0]....
.L_29:
        /*0b3c*/ 	.word	0x00001810


	//   ....[1]....
        /*0b40*/ 	.word	0x00001870


	//   ....[2]....
        /*0b44*/ 	.word	0x00008540


	//   ....[3]....
        /*0b48*/ 	.word	0x00008570


	//   ....[4]....
        /*0b4c*/ 	.word	0x0000a800


	//----- nvinfo : EIATTR_MAX_THREADS
	.align		4
.L_30:
        /*0b50*/ 	.byte	0x04, 0x05
        /*0b52*/ 	.short	(.L_32 - .L_31)
.L_31:
        /*0b54*/ 	.word	0x00000180
        /*0b58*/ 	.word	0x00000001
        /*0b5c*/ 	.word	0x00000001


	//----- nvinfo : EIATTR_CRS_STACK_SIZE
	.align		4
.L_32:
        /*0b60*/ 	.byte	0x04, 0x1e
        /*0b62*/ 	.short	(.L_34 - .L_33)
.L_33:
        /*0b64*/ 	.word	0x00000000


	//----- nvinfo : EIATTR_CBANK_PARAM_SIZE
	.align		4
.L_34:
        /*0b68*/ 	.byte	0x03, 0x19
        /*0b6a*/ 	.short	0x0470


	//----- nvinfo : EIATTR_PARAM_CBANK
	.align		4
        /*0b6c*/ 	.byte	0x04, 0x0a
        /*0b6e*/ 	.short	(.L_36 - .L_35)
	.align		4
.L_35:
        /*0b70*/ 	.word	index@(.nv.constant0._ZN7cutlass13device_kernelINS_4gemm6kernel13GemmUniversalIN4cute5tupleIJiiiiEEENS1_10collective13CollectiveMmaINS1_37MainloopSm90TmaGmmaWarpSpecializedFP8ILi37ENS5_IJNS4_1CILi2EEENSA_ILi1EEESC_EEENS1_32KernelTmaWarpSpecializedPingpongEEENS5_IJNSA_ILi64EEENSA_ILi128EEENSA_ILi32EEEEEENS_12float_e4m3_tENS5_IJlSC_lEEESK_SL_NS4_8TiledMMAINS4_8MMA_AtomIJNS4_4SM904GMMA31MMA_64x128x32_F32E4M3E4M3_SS_TNILNSP_7ScaleInE1ELSR_1EEEEEENS4_6LayoutINS5_IJSC_SC_SC_EEENS5_IJNSA_ILi0EEESW_SW_EEEEENS5_IJNS4_10UnderscoreESZ_SZ_EEEEENS4_13SM90_TMA_LOADENS4_14ComposedLayoutINS4_7SwizzleILi1ELi4ELi3EEENS4_18smem_ptr_flag_bitsILi8EEENSU_INS5_IJNSA_ILi8EEESI_EEENS5_IJSI_SC_EEEEEEEvNS4_8identityENS4_23SM90_TMA_LOAD_MULTICASTES1C_vS1D_EENS_8epilogue10collective6detail29Sm90TmaWarpSpecializedAdapterINS1H_15DefaultEpilogueISK_SL_SL_NS1G_6thread17LinearCombinationISK_Li1EffLNS1L_9ScaleType4KindE0ELNS_15FloatRoundStyleE2ESK_EENS1_15EpilogueDefaultEEEEEvvEEEEvNT_6ParamsE)
        /*0b74*/ 	.short	0x0210
        /*0b76*/ 	.short	0x0470


	//----- nvinfo : EIATTR_SW_WAR
	.align		4
.L_36:
        /*0b78*/ 	.byte	0x04, 0x36
        /*0b7a*/ 	.short	(.L_38 - .L_37)
.L_37:
        /*0b7c*/ 	.word	0x00000008
.L_38:


//--------------------- .nv.callgraph             --------------------------
	.section	.nv.callgraph,"",@"SHT_CUDA_CALLGRAPH"
	.align	4
	.sectionentsize	8
	.align		4
        /*0000*/ 	.word	0x00000000
	.align		4
        /*0004*/ 	.word	0xffffffff
	.align		4
        /*0008*/ 	.word	0x00000000
	.align		4
        /*000c*/ 	.word	0xfffffffe
	.align		4
        /*0010*/ 	.word	0x00000000
	.align		4
        /*0014*/ 	.word	0xfffffffd
	.align		4
        /*0018*/ 	.word	0x00000000
	.align		4
        /*001c*/ 	.word	0xfffffffc


//--------------------- .nv.constant4             --------------------------
	.section	.nv.constant4,"a",@progbits
	.align	8
	.align		8
.nv.constant4:
        /*0000*/ 	.dword	_ZN39_INTERNAL_9c38e74c_4_k_cu_32fed0d5_32764cuda3std3__45__cpo5beginE
	.align		8
        /*0008*/ 	.dword	_ZN39_INTERNAL_9c38e74c_4_k_cu_32fed0d5_32764cuda3std3__45__cpo3endE
	.align		8
        /*0010*/ 	.dword	_ZN39_INTERNAL_9c38e74c_4_k_cu_32fed0d5_32764cuda3std3__45__cpo6cbeginE
	.align		8
        /*0018*/ 	.dword	_ZN39_INTERNAL_9c38e74c_4_k_cu_32fed0d5_32764cuda3std3__45__cpo4cendE
	.align		8
        /*0020*/ 	.dword	_ZN39_INTERNAL_9c38e74c_4_k_cu_32fed0d5_32764cuda3std3__441_GLOBAL__N__9c38e74c_4_k_cu_32fed0d5_32766ignoreE
	.align		8
        /*0028*/ 	.dword	_ZN39_INTERNAL_9c38e74c_4_k_cu_32fed0d5_32764cuda3std3__419piecewise_constructE
	.align		8
        /*0030*/ 	.dword	_ZN39_INTERNAL_9c38e74c_4_k_cu_32fed0d5_32764cuda3std3__48in_placeE
	.align		8
        /*0038*/ 	.dword	_ZN39_INTERNAL_9c38e74c_4_k_cu_32fed0d5_32764cuda3std6ranges3__45__cpo4swapE
	.align		8
        /*0040*/ 	.dword	_ZN39_INTERNAL_9c38e74c_4_k_cu_32fed0d5_32764cuda3std6ranges3__45__cpo9iter_moveE
	.align		8
        /*0048*/ 	.dword	_ZN39_INTERNAL_9c38e74c_4_k_cu_32fed0d5_32764cute7productE
	.align		8
        /*0050*/ 	.dword	_ZN39_INTERNAL_9c38e74c_4_k_cu_32fed0d5_32764cute1_E


//--------------------- .text._ZN7cutlass13device_kernelINS_4gemm6kernel13GemmUniversalIN4cute5tupleIJiiiiEEENS1_10collective13CollectiveMmaINS1_37MainloopSm90TmaGmmaWarpSpecializedFP8ILi37ENS5_IJNS4_1CILi2EEENSA_ILi1EEESC_EEENS1_32KernelTmaWarpSpecializedPingpongEEENS5_IJNSA_ILi64EEENSA_ILi128EEENSA_ILi32EEEEEENS_12float_e4m3_tENS5_IJlSC_lEEESK_SL_NS4_8TiledMMAINS4_8MMA_AtomIJNS4_4SM904GMMA31MMA_64x128x32_F32E4M3E4M3_SS_TNILNSP_7ScaleInE1ELSR_1EEEEEENS4_6LayoutINS5_IJSC_SC_SC_EEENS5_IJNSA_ILi0EEESW_SW_EEEEENS5_IJNS4_10UnderscoreESZ_SZ_EEEEENS4_13SM90_TMA_LOADENS4_14ComposedLayoutINS4_7SwizzleILi1ELi4ELi3EEENS4_18smem_ptr_flag_bitsILi8EEENSU_INS5_IJNSA_ILi8EEESI_EEENS5_IJSI_SC_EEEEEEEvNS4_8identityENS4_23SM90_TMA_LOAD_MULTICASTES1C_vS1D_EENS_8epilogue10collective6detail29Sm90TmaWarpSpecializedAdapterINS1H_15DefaultEpilogueISK_SL_SL_NS1G_6thread17LinearCombinationISK_Li1EffLNS1L_9ScaleType4KindE0ELNS_15FloatRoundStyleE2ESK_EENS1_15EpilogueDefaultEEEEEvvEEEEvNT_6ParamsE --------------------------
	.section	.text._ZN7cutlass13device_kernelINS_4gemm6kernel13GemmUniversalIN4cute5tupleIJiiiiEEENS1_10collective13CollectiveMmaINS1_37MainloopSm90TmaGmmaWarpSpecializedFP8ILi37ENS5_IJNS4_1CILi2EEENSA_ILi1EEESC_EEENS1_32KernelTmaWarpSpecializedPingpongEEENS5_IJNSA_ILi64EEENSA_ILi128EEENSA_ILi32EEEEEENS_12float_e4m3_tENS5_IJlSC_lEEESK_SL_NS4_8TiledMMAINS4_8MMA_AtomIJNS4_4SM904GMMA31MMA_64x128x32_F32E4M3E4M3_SS_TNILNSP_7ScaleInE1ELSR_1EEEEEENS4_6LayoutINS5_IJSC_SC_SC_EEENS5_IJNSA_ILi0EEESW_SW_EEEEENS5_IJNS4_10UnderscoreESZ_SZ_EEEEENS4_13SM90_TMA_LOADENS4_14ComposedLayoutINS4_7SwizzleILi1ELi4ELi3EEENS4_18smem_ptr_flag_bitsILi8EEENSU_INS5_IJNSA_ILi8EEESI_EEENS5_IJSI_SC_EEEEEEEvNS4_8identityENS4_23SM90_TMA_LOAD_MULTICASTES1C_vS1D_EENS_8epilogue10collective6detail29Sm90TmaWarpSpecializedAdapterINS1H_15DefaultEpilogueISK_SL_SL_NS1G_6thread17LinearCombinationISK_Li1EffLNS1L_9ScaleType4KindE0ELNS_15FloatRoundStyleE2ESK_EENS1_15EpilogueDefaultEEEEEvvEEEEvNT_6ParamsE,"ax",@progbits
	.align	128
.text._ZN7cutlass13device_kernelINS_4gemm6kernel13GemmUniversalIN4cute5tupleIJiiiiEEENS1_10collective13CollectiveMmaINS1_37MainloopSm90TmaGmmaWarpSpecializedFP8ILi37ENS5_IJNS4_1CILi2EEENSA_ILi1EEESC_EEENS1_32KernelTmaWarpSpecializedPingpongEEENS5_IJNSA_ILi64EEENSA_ILi128EEENSA_ILi32EEEEEENS_12float_e4m3_tENS5_IJlSC_lEEESK_SL_NS4_8TiledMMAINS4_8MMA_AtomIJNS4_4SM904GMMA31MMA_64x128x32_F32E4M3E4M3_SS_TNILNSP_7ScaleInE1ELSR_1EEEEEENS4_6LayoutINS5_IJSC_SC_SC_EEENS5_IJNSA_ILi0EEESW_SW_EEEEENS5_IJNS4_10UnderscoreESZ_SZ_EEEEENS4_13SM90_TMA_LOADENS4_14ComposedLayoutINS4_7SwizzleILi1ELi4ELi3EEENS4_18smem_ptr_flag_bitsILi8EEENSU_INS5_IJNSA_ILi8EEESI_EEENS5_IJSI_SC_EEEEEEEvNS4_8identityENS4_23SM90_TMA_LOAD_MULTICASTES1C_vS1D_EENS_8epilogue10collective6detail29Sm90TmaWarpSpecializedAdapterINS1H_15DefaultEpilogueISK_SL_SL_NS1G_6thread17LinearCombinationISK_Li1EffLNS1L_9ScaleType4KindE0ELNS_15FloatRoundStyleE2ESK_EENS1_15EpilogueDefaultEEEEEvvEEEEvNT_6ParamsE:
        .type           _ZN7cutlass13device_kernelINS_4gemm6kernel13GemmUniversalIN4cute5tupleIJiiiiEEENS1_10collective13CollectiveMmaINS1_37MainloopSm90TmaGmmaWarpSpecializedFP8ILi37ENS5_IJNS4_1CILi2EEENSA_ILi1EEESC_EEENS1_32KernelTmaWarpSpecializedPingpongEEENS5_IJNSA_ILi64EEENSA_ILi128EEENSA_ILi32EEEEEENS_12float_e4m3_tENS5_IJlSC_lEEESK_SL_NS4_8TiledMMAINS4_8MMA_AtomIJNS4_4SM904GMMA31MMA_64x128x32_F32E4M3E4M3_SS_TNILNSP_7ScaleInE1ELSR_1EEEEEENS4_6LayoutINS5_IJSC_SC_SC_EEENS5_IJNSA_ILi0EEESW_SW_EEEEENS5_IJNS4_10UnderscoreESZ_SZ_EEEEENS4_13SM90_TMA_LOADENS4_14ComposedLayoutINS4_7SwizzleILi1ELi4ELi3EEENS4_18smem_ptr_flag_bitsILi8EEENSU_INS5_IJNSA_ILi8EEESI_EEENS5_IJSI_SC_EEEEEEEvNS4_8identityENS4_23SM90_TMA_LOAD_MULTICASTES1C_vS1D_EENS_8epilogue10collective6detail29Sm90TmaWarpSpecializedAdapterINS1H_15DefaultEpilogueISK_SL_SL_NS1G_6thread17LinearCombinationISK_Li1EffLNS1L_9ScaleType4KindE0ELNS_15FloatRoundStyleE2ESK_EENS1_15EpilogueDefaultEEEEEvvEEEEvNT_6ParamsE,@function
        .size           _ZN7cutlass13device_kernelINS_4gemm6kernel13GemmUniversalIN4cute5tupleIJiiiiEEENS1_10collective13CollectiveMmaINS1_37MainloopSm90TmaGmmaWarpSpecializedFP8ILi37ENS5_IJNS4_1CILi2EEENSA_ILi1EEESC_EEENS1_32KernelTmaWarpSpecializedPingpongEEENS5_IJNSA_ILi64EEENSA_ILi128EEENSA_ILi32EEEEEENS_12float_e4m3_tENS5_IJlSC_lEEESK_SL_NS4_8TiledMMAINS4_8MMA_AtomIJNS4_4SM904GMMA31MMA_64x128x32_F32E4M3E4M3_SS_TNILNSP_7ScaleInE1ELSR_1EEEEEENS4_6LayoutINS5_IJSC_SC_SC_EEENS5_IJNSA_ILi0EEESW_SW_EEEEENS5_IJNS4_10UnderscoreESZ_SZ_EEEEENS4_13SM90_TMA_LOADENS4_14ComposedLayoutINS4_7SwizzleILi1ELi4ELi3EEENS4_18smem_ptr_flag_bitsILi8EEENSU_INS5_IJNSA_ILi8EEESI_EEENS5_IJSI_SC_EEEEEEEvNS4_8identityENS4_23SM90_TMA_LOAD_MULTICASTES1C_vS1D_EENS_8epilogue10collective6detail29Sm90TmaWarpSpecializedAdapterINS1H_15DefaultEpilogueISK_SL_SL_NS1G_6thread17LinearCombinationISK_Li1EffLNS1L_9ScaleType4KindE0ELNS_15FloatRoundStyleE2ESK_EENS1_15EpilogueDefaultEEEEEvvEEEEvNT_6ParamsE,(.L_x_277 - _ZN7cutlass13device_kernelINS_4gemm6kernel13GemmUniversalIN4cute5tupleIJiiiiEEENS1_10collective13CollectiveMmaINS1_37MainloopSm90TmaGmmaWarpSpecializedFP8ILi37ENS5_IJNS4_1CILi2EEENSA_ILi1EEESC_EEENS1_32KernelTmaWarpSpecializedPingpongEEENS5_IJNSA_ILi64EEENSA_ILi128EEENSA_ILi32EEEEEENS_12float_e4m3_tENS5_IJlSC_lEEESK_SL_NS4_8TiledMMAINS4_8MMA_AtomIJNS4_4SM904GMMA31MMA_64x128x32_F32E4M3E4M3_SS_TNILNSP_7ScaleInE1ELSR_1EEEEEENS4_6LayoutINS5_IJSC_SC_SC_EEENS5_IJNSA_ILi0EEESW_SW_EEEEENS5_IJNS4_10UnderscoreESZ_SZ_EEEEENS4_13SM90_TMA_LOADENS4_14ComposedLayoutINS4_7SwizzleILi1ELi4ELi3EEENS4_18smem_ptr_flag_bitsILi8EEENSU_INS5_IJNSA_ILi8EEESI_EEENS5_IJSI_SC_EEEEEEEvNS4_8identityENS4_23SM90_TMA_LOAD_MULTICASTES1C_vS1D_EENS_8epilogue10collective6detail29Sm90TmaWarpSpecializedAdapterINS1H_15DefaultEpilogueISK_SL_SL_NS1G_6thread17LinearCombinationISK_Li1EffLNS1L_9ScaleType4KindE0ELNS_15FloatRoundStyleE2ESK_EENS1_15EpilogueDefaultEEEEEvvEEEEvNT_6ParamsE)
        .other          _ZN7cutlass13device_kernelINS_4gemm6kernel13GemmUniversalIN4cute5tupleIJiiiiEEENS1_10collective13CollectiveMmaINS1_37MainloopSm90TmaGmmaWarpSpecializedFP8ILi37ENS5_IJNS4_1CILi2EEENSA_ILi1EEESC_EEENS1_32KernelTmaWarpSpecializedPingpongEEENS5_IJNSA_ILi64EEENSA_ILi128EEENSA_ILi32EEEEEENS_12float_e4m3_tENS5_IJlSC_lEEESK_SL_NS4_8TiledMMAINS4_8MMA_AtomIJNS4_4SM904GMMA31MMA_64x128x32_F32E4M3E4M3_SS_TNILNSP_7ScaleInE1ELSR_1EEEEEENS4_6LayoutINS5_IJSC_SC_SC_EEENS5_IJNSA_ILi0EEESW_SW_EEEEENS5_IJNS4_10UnderscoreESZ_SZ_EEEEENS4_13SM90_TMA_LOADENS4_14ComposedLayoutINS4_7SwizzleILi1ELi4ELi3EEENS4_18smem_ptr_flag_bitsILi8EEENSU_INS5_IJNSA_ILi8EEESI_EEENS5_IJSI_SC_EEEEEEEvNS4_8identityENS4_23SM90_TMA_LOAD_MULTICASTES1C_vS1D_EENS_8epilogue10collective6detail29Sm90TmaWarpSpecializedAdapterINS1H_15DefaultEpilogueISK_SL_SL_NS1G_6thread17LinearCombinationISK_Li1EffLNS1L_9ScaleType4KindE0ELNS_15FloatRoundStyleE2ESK_EENS1_15EpilogueDefaultEEEEEvvEEEEvNT_6ParamsE,@"STO_CUDA_ENTRY STV_DEFAULT"
_ZN7cutlass13device_kernelINS_4gemm6kernel13GemmUniversalIN4cute5tupleIJiiiiEEENS1_10collective13CollectiveMmaINS1_37MainloopSm90TmaGmmaWarpSpecializedFP8ILi37ENS5_IJNS4_1CILi2EEENSA_ILi1EEESC_EEENS1_32KernelTmaWarpSpecializedPingpongEEENS5_IJNSA_ILi64EEENSA_ILi128EEENSA_ILi32EEEEEENS_12float_e4m3_tENS5_IJlSC_lEEESK_SL_NS4_8TiledMMAINS4_8MMA_AtomIJNS4_4SM904GMMA31MMA_64x128x32_F32E4M3E4M3_SS_TNILNSP_7ScaleInE1ELSR_1EEEEEENS4_6LayoutINS5_IJSC_SC_SC_EEENS5_IJNSA_ILi0EEESW_SW_EEEEENS5_IJNS4_10UnderscoreESZ_SZ_EEEEENS4_13SM90_TMA_LOADENS4_14ComposedLayoutINS4_7SwizzleILi1ELi4ELi3EEENS4_18smem_ptr_flag_bitsILi8EEENSU_INS5_IJNSA_ILi8EEESI_EEENS5_IJSI_SC_EEEEEEEvNS4_8identityENS4_23SM90_TMA_LOAD_MULTICASTES1C_vS1D_EENS_8epilogue10collective6detail29Sm90TmaWarpSpecializedAdapterINS1H_15DefaultEpilogueISK_SL_SL_NS1G_6thread17LinearCombinationISK_Li1EffLNS1L_9ScaleType4KindE0ELNS_15FloatRoundStyleE2ESK_EENS1_15EpilogueDefaultEEEEEvvEEEEvNT_6ParamsE:
[----:B------:R-:W-:Y:S01]  /*0000*/  LDC R1, c[0x0][0x28] ;  /* 0x00000a00ff017b82 */ /* 0x000fe20000000800 */
[----:B------:R-:W0:Y:S01]  /*0010*/  S2R R11, SR_TID.X ;  /* 0x00000000000b7919 */ /* 0x000e220000002100 */
[----:B------:R-:W-:Y:S01]  /*0020*/  ELECT P0, URZ, PT ;  /* 0x00000000003f782f */ /* 0x000fe20003800000 */
[----:B------:R-:W-:Y:S01]  /*0030*/  BSSY B0, `(.L_x_0) ;  /* 0x000000f000007945 */ /* 0x000fe20003800000 */
[--C-:B0-----:R-:W-:Y:S02]  /*0040*/  SHF.R.U32.HI R0, RZ, 0x5, R11.reuse ;  /* 0x00000005ff007819 */ /* 0x101fe4000001160b */
[----:B------:R-:W-:-:S03]  /*0050*/  SHF.R.U32.HI R5, RZ, 0x7, R11 ;  /* 0x00000007ff057819 */ /* 0x000fc6000001160b */
[----:B------:R-:W0:Y:S04]  /*0060*/  SHFL.IDX PT, R2, R0, RZ, 0x1f ;  /* 0x00001fff00027589 */ /* 0x000e2800000e0000 */
[----:B------:R1:W2:Y:S01]  /*0070*/  SHFL.IDX PT, R6, R5, RZ, 0x1f ;  /* 0x00001fff05067589 */ /* 0x0002a200000e0000 */
[----:B0-----:R-:W-:-:S13]  /*0080*/  ISETP.NE.OR P0, PT, R2, RZ, !P0 ;  /* 0x000000ff0200720c */ /* 0x001fda0004705670 */
[----:B-12---:R-:W-:Y:S05]  /*0090*/  @P0 BRA `(.L_x_1) ;  /* 0x0000000000200947 */ /* 0x006fea0003800000 */
[----:B------:R-:W-:Y:S02]  /*00a0*/  ULDC.64 UR4, c[0x0][0x198] ;  /* 0x0000660000047ab9 */ /* 0x000fe40000000a00 */
[----:B------:R-:W-:Y:S02]  /*00b0*/  UIADD3 UR6, UP0, UR4, 0xf0, URZ ;  /* 0x000000f004067890 */ /* 0x000fe4000ff1e03f */
[----:B------:R-:W-:Y:S02]  /*00c0*/  UIADD3 UR4, UP1, UR4, 0x1f0, URZ ;  /* 0x000001f004047890 */ /* 0x000fe4000ff3e03f */
[----:B------:R-:W-:Y:S02]  /*00d0*/  UIADD3.X UR7, URZ, UR5, URZ, UP0, !UPT ;  /* 0x000000053f077290 */ /* 0x000fe400087fe43f */
[----:B------:R-:W-:-:S07]  /*00e0*/  UIADD3.X UR5, URZ, UR5, URZ, UP1, !UPT ;  /* 0x000000053f057290 */ /* 0x000fce0008ffe43f */
[----:B------:R0:W-:Y:S02]  /*00f0*/  UTMACCTL.PF [UR6] ;  /* 0x00000000060079b9 */ /* 0x0001e40008040000 */
[----:B------:R0:W-:Y:S02]  /*0100*/  UTMACCTL.PF [UR4] ;  /* 0x00000000040079b9 */ /* 0x0001e40008040000 */
[----:B0-----:R-:W-:Y:S01]  /*0110*/  NOP ;  /* 0x0000000000007918 */ /* 0x001fe20000000000 */
.L_x_1:
[----:B------:R-:W-:Y:S05]  /*0120*/  BSYNC B0 ;  /* 0x0000000000007941 */ /* 0x000fea0003800000 */
.L_x_0:
[----:B------:R-:W0:Y:S02]  /*0130*/  SHFL.IDX PT, R7, R0, RZ, 0x1f ;  /* 0x00001fff00077589 */ /* 0x000e2400000e0000 */
[----:B0-----:R-:W-:-:S13]  /*0140*/  ISETP.NE.AND P0, PT, R7, RZ, PT ;  /* 0x000000ff0700720c */ /* 0x001fda0003f05270 */
[----:B------:R-:W-:Y:S05]  /*0150*/  @P0 BRA `(.L_x_2) ;  /* 0x00000004006c0947 */ /* 0x000fea0003800000 */
[----:B------:R-:W-:Y:S01]  /*0160*/  ELECT P0, URZ, PT ;  /* 0x00000000003f782f */ /* 0x000fe20003800000 */
[----:B------:R-:W-:-:S12]  /*0170*/  BSSY B0, `(.L_x_2) ;  /* 0x0000059000007945 */ /* 0x000fd80003800000 */
[----:B------:R-:W-:Y:S05]  /*0180*/  @!P0 BRA `(.L_x_3) ;  /* 0x00000004005c8947 */ /* 0x000fea0003800000 */
[----:B------:R-:W0:Y:S01]  /*0190*/  S2UR UR8, SR_CgaCtaId ;  /* 0x00000000000879c3 */ /* 0x000e220000008800 */
[----:B------:R-:W-:Y:S01]  /*01a0*/  UMOV UR4, 0x400 ;  /* 0x0000040000047882 */ /* 0x000fe20000000000 */
[----:B------:R-:W-:Y:S01]  /*01b0*/  UMOV UR5, 0x1 ;  /* 0x0000000100057882 */ /* 0x000fe20000000000 */
[----:B------:R-:W-:Y:S02]  /*01c0*/  UMOV UR6, 0x2 ;  /* 0x0000000200067882 */ /* 0x000fe40000000000 */
[----:B------:R-:W-:-:S04]  /*01d0*/  UIADD3 UR6, -UR6, 0x100000, URZ ;  /* 0x0010000006067890 */ /* 0x000fc8000fffe13f */
[----:B------:R-:W-:Y:S02]  /*01e0*/  USHF.L.U32 UR7, UR6, 0xb, URZ ;  /* 0x0000000b06077899 */ /* 0x000fe4000800063f */
[----:B------:R-:W-:Y:S02]  /*01f0*/  USHF.L.U32 UR6, UR6, 0x1, URZ ;  /* 0x0000000106067899 */ /* 0x000fe4000800063f */
[----:B0-----:R-:W-:Y:S02]  /*0200*/  ULEA UR8, UR8, UR4, 0x18 ;  /* 0x0000000408087291 */ /* 0x001fe4000f8ec03f */
[----:B------:R-:W-:-:S04]  /*0210*/  UIADD3 UR4, -UR5, 0x100000, URZ ;  /* 0x0010000005047890 */ /* 0x000fc8000fffe13f */
[----:B------:R-:W-:Y:S02]  /*0220*/  USHF.L.U32 UR5, UR4, 0xb, URZ ;  /* 0x0000000b04057899 */ /* 0x000fe4000800063f */
[----:B------:R-:W-:Y:S01]  /*0230*/  USHF.L.U32 UR4, UR4, 0x1, URZ ;  /* 0x0000000104047899 */ /* 0x000fe2000800063f */
[----:B------:R-:W0:Y:S11]  /*0240*/  FENCE.VIEW.ASYNC.S ;  /* 0x00000000000073c6 */ /* 0x000e360000000000 */
[----:B0-----:R0:W1:Y:S01]  /*0250*/  SYNCS.EXCH.64 URZ, [UR8], UR4 ;  /* 0x00000004083f75b2 */ /* 0x0010620008000100 */
[----:B------:R0:W2:Y:S01]  /*0260*/  SYNCS.EXCH.64 URZ, [UR8+0x128], UR6 ;  /* 0x00012806083f75b2 */ /* 0x0000a20008000100 */
[----:B------:R0:W3:Y:S01]  /*0270*/  SYNCS.EXCH.64 URZ, [UR8+0x8], UR4 ;  /* 0x00000804083f75b2 */ /* 0x0000e20008000100 */
[----:B------:R0:W4:Y:S01]  /*0280*/  SYNCS.EXCH.64 URZ, [UR8+0x130], UR6 ;  /* 0x00013006083f75b2 */ /* 0x0001220008000100 */
[----:B------:R0:W0:Y:S01]  /*0290*/  SYNCS.EXCH.64 URZ, [UR8+0x10], UR4 ;  /* 0x00001004083f75b2 */ /* 0x0000220008000100 */
        /* <DEDUP_REMOVED lines=69> */
[----:B-1234-:R-:W-:Y:S01]  /*06f0*/  NOP ;  /* 0x0000000000007918 */ /* 0x01efe20000000000 */
.L_x_3:
[----:B0-----:R-:W-:Y:S05]  /*0700*/  BSYNC B0 ;  /* 0x0000000000007941 */ /* 0x001fea0003800000 */
.L_x_2:
[----:B------:R-:W0:Y:S01]  /*0710*/  SHFL.IDX PT, R3, R0, RZ, 0x1f ;  /* 0x00001fff00037589 */ /* 0x000e2200000e0000 */
[----:B------:R-:W-:Y:S01]  /*0720*/  SHF.R.S32.HI R4, RZ, 0x1f, R11 ;  /* 0x0000001fff047819 */ /* 0x000fe2000001140b */
[----:B------:R-:W1:Y:S01]  /*0730*/  S2UR UR13, SR_CTAID.X ;  /* 0x00000000000d79c3 */ /* 0x000e620000002500 */
[----:B------:R-:W-:Y:S01]  /*0740*/  ELECT P0, URZ, PT ;  /* 0x00000000003f782f */ /* 0x000fe20003800000 */
[----:B------:R2:W3:Y:S01]  /*0750*/  SHFL.IDX PT, R8, R0, RZ, 0x1f ;  /* 0x00001fff00087589 */ /* 0x0004e200000e0000 */
[----:B------:R-:W-:Y:S02]  /*0760*/  LEA.HI R4, R4, R11, RZ, 0x7 ;  /* 0x0000000b04047211 */ /* 0x000fe400078f38ff */
[----:B------:R-:W-:Y:S01]  /*0770*/  ELECT P1, URZ, PT ;  /* 0x00000000003f782f */ /* 0x000fe20003820000 */
[----:B------:R-:W-:Y:S01]  /*0780*/  NOP ;  /* 0x0000000000007918 */ /* 0x000fe20000000000 */
[----:B------:R-:W4:Y:S01]  /*0790*/  S2R R16, SR_CTAID.Y ;  /* 0x0000000000107919 */ /* 0x000f220000002600 */
[----:B------:R-:W-:Y:S01]  /*07a0*/  LOP3.LUT R4, R4, 0xffffff80, RZ, 0xc0, !PT ;  /* 0xffffff8004047812 */ /* 0x000fe200078ec0ff */
[----:B------:R-:W-:Y:S01]  /*07b0*/  ULDC UR4, c[0x0][0x150] ;  /* 0x0000540000047ab9 */ /* 0x000fe20000000800 */
[----:B------:R-:W5:Y:S01]  /*07c0*/  LDC R12, c[0x0][0x144] ;  /* 0x00005100ff0c7b82 */ /* 0x000f620000000800 */
[----:B------:R3:W5:Y:S01]  /*07d0*/  SHFL.IDX PT, R14, R5, RZ, 0x1f ;  /* 0x00001fff050e7589 */ /* 0x00076200000e0000 */
[----:B------:R-:W-:Y:S01]  /*07e0*/  UMOV UR12, 0x80 ;  /* 0x00000080000c7882 */ /* 0x000fe20000000000 */
[----:B------:R-:W-:Y:S01]  /*07f0*/  IMAD.IADD R10, R11, 0x1, -R4 ;  /* 0x000000010b0a7824 */ /* 0x000fe200078e0a04 */
[----:B------:R-:W-:Y:S01]  /*0800*/  NOP ;  /* 0x0000000000007918 */ /* 0x000fe20000000000 */
[C---:B------:R-:W-:Y:S01]  /*0810*/  VIADD R38, R6.reuse, 0xffffffff ;  /* 0xffffffff06267836 */ /* 0x040fe20000000000 */
[----:B------:R-:W-:-:S02]  /*0820*/  ISETP.NE.AND P4, PT, R6, RZ, PT ;  /* 0x000000ff0600720c */ /* 0x000fc40003f85270 */
[----:B------:R-:W-:Y:S01]  /*0830*/  SHF.R.S32.HI R19, RZ, 0x1f, R10 ;  /* 0x0000001fff137819 */ /* 0x000fe2000001140a */
[----:B------:R-:W5:Y:S01]  /*0840*/  LDC R13, c[0x0][0x140] ;  /* 0x00005000ff0d7b82 */ /* 0x000f620000000800 */
[----:B------:R-:W-:Y:S02]  /*0850*/  ISETP.GE.U32.AND P6, PT, R38, 0x2, PT ;  /* 0x000000022600780c */ /* 0x000fe40003fc6070 */
[----:B0-----:R-:W-:Y:S02]  /*0860*/  ISETP.NE.OR P0, PT, R3, RZ, !P0 ;  /* 0x000000ff0300720c */ /* 0x001fe40004705670 */
[----:B------:R-:W-:Y:S02]  /*0870*/  LEA.HI R3, R19, R10, RZ, 0x3 ;  /* 0x0000000a13037211 */ /* 0x000fe400078f18ff */
[----:B-1----:R-:W-:Y:S01]  /*0880*/  I2FP.F32.U32 R4, UR13 ;  /* 0x0000000d00047c45 */ /* 0x002fe20008201000 */
[----:B------:R-:W0:Y:S01]  /*0890*/  LDC R27, c[0x0][0x148] ;  /* 0x00005200ff1b7b82 */ /* 0x000e220000000800 */
[----:B--2---:R-:W-:-:S02]  /*08a0*/  SHF.R.S32.HI R0, RZ, 0x3, R3 ;  /* 0x00000003ff007819 */ /* 0x004fc40000011403 */
[----:B---3--:R-:W-:Y:S01]  /*08b0*/  ISETP.NE.OR P1, PT, R8, RZ, !P1 ;  /* 0x000000ff0800720c */ /* 0x008fe20004f25670 */
[----:B------:R-:W-:Y:S01]  /*08c0*/  FMUL R9, R4, UR4 ;  /* 0x0000000404097c20 */ /* 0x000fe20008400000 */
[----:B------:R-:W-:Y:S01]  /*08d0*/  SHF.R.S32.HI R3, RZ, 0x1f, R3 ;  /* 0x0000001fff037819 */ /* 0x000fe20000011403 */
[----:B------:R-:W-:Y:S01]  /*08e0*/  ULDC UR4, c[0x0][0x154] ;  /* 0x0000550000047ab9 */ /* 0x000fe20000000800 */
[----:B------:R-:W-:Y:S01]  /*08f0*/  SHF.R.S32.HI R8, RZ, 0x1f, R7 ;  /* 0x0000001fff087819 */ /* 0x000fe20000011407 */
[----:B------:R-:W-:Y:S01]  /*0900*/  VOTEU.ALL UP1, P0 ;  /* 0x00000000003f7886 */ /* 0x000fe20000020000 */
[----:B------:R-:W-:Y:S01]  /*0910*/  LEA.HI R4, R3, R0, RZ, 0x2 ;  /* 0x0000000003047211 */ /* 0x000fe200078f10ff */
[----:B------:R-:W1:Y:S01]  /*0920*/  F2I.U32.TRUNC.NTZ R9, R9 ;  /* 0x0000000900097305 */ /* 0x000e62000020f000 */
[----:B------:R-:W-:Y:S01]  /*0930*/  LEA.HI R8, R8, R7, RZ, 0x2 ;  /* 0x0000000708087211 */ /* 0x000fe200078f10ff */
[----:B------:R-:W-:Y:S01]  /*0940*/  VOTEU.ALL UP0, P0 ;  /* 0x00000000003f7886 */ /* 0x000fe20000000000 */
[----:B------:R-:W-:Y:S01]  /*0950*/  SHF.R.S32.HI R3, RZ, 0x1f, R2 ;  /* 0x0000001fff037819 */ /* 0x000fe20000011402 */
[----:B------:R-:W2:Y:S01]  /*0960*/  @!UP1 S2UR UR7, SR_CgaCtaId ;  /* 0x00000000000799c3 */ /* 0x000ea20000008800 */
[----:B------:R-:W-:Y:S01]  /*0970*/  LOP3.LUT R5, R4, 0xfffffffc, RZ, 0xc0, !PT ;  /* 0xfffffffc04057812 */ /* 0x000fe200078ec0ff */
[----:B------:R-:W-:Y:S01]  /*0980*/  VOTEU.ALL UP2, P1 ;  /* 0x00000000003f7886 */ /* 0x000fe20000840000 */
[----:B------:R-:W-:Y:S01]  /*0990*/  LOP3.LUT R8, R8, 0x3ffffffc, RZ, 0xc0, !PT ;  /* 0x3ffffffc08087812 */ /* 0x000fe200078ec0ff */
[----:B------:R-:W-:Y:S01]  /*09a0*/  @!UP1 UMOV UR6, 0x400 ;  /* 0x0000040000069882 */ /* 0x000fe20000000000 */
[----:B------:R-:W-:Y:S01]  /*09b0*/  LEA.HI R3, R3, R2, RZ, 0x2 ;  /* 0x0000000203037211 */ /* 0x000fe200078f10ff */
[----:B------:R-:W-:Y:S01]  /*09c0*/  IMAD.IADD R5, R0, 0x1, -R5 ;  /* 0x0000000100057824 */ /* 0x000fe200078e0a05 */
[----:B------:R-:W-:Y:S01]  /*09d0*/  @!UP2 UMOV UR9, 0x400 ;  /* 0x000004000009a882 */ /* 0x000fe20000000000 */
[----:B------:R-:W-:Y:S01]  /*09e0*/  IMAD.IADD R8, R7, 0x1, -R8 ;  /* 0x0000000107087824 */ /* 0x000fe200078e0a08 */
[----:B------:R-:W-:Y:S01]  /*09f0*/  LOP3.LUT R3, R3, 0xfffffffc, RZ, 0xc0, !PT ;  /* 0xfffffffc03037812 */ /* 0x000fe200078ec0ff */
[----:B------:R-:W3:Y:S01]  /*0a00*/  @!UP2 S2UR UR10, SR_CgaCtaId ;  /* 0x00000000000aa9c3 */ /* 0x000ee20000008800 */
[----:B-1----:R-:W-:Y:S01]  /*0a10*/  IMAD.MOV R9, RZ, RZ, -R9 ;  /* 0x000000ffff097224 */ /* 0x002fe200078e0a09 */
[----:B------:R-:W-:Y:S01]  /*0a20*/  VOTEU.ALL UP3, P1 ;  /* 0x00000000003f7886 */ /* 0x000fe20000860000 */
[----:B------:R-:W-:Y:S01]  /*0a30*/  IMAD R5, R8, 0x4, R5 ;  /* 0x0000000408057824 */ /* 0x000fe200078e0205 */
[----:B------:R-:W-:Y:S01]  /*0a40*/  VOTEU.ALL UP4, P1 ;  /* 0x00000000003f7886 */ /* 0x000fe20000880000 */
[----:B------:R-:W-:Y:S01]  /*0a50*/  IMAD.IADD R18, R2, 0x1, -R3 ;  /* 0x0000000102127824 */ /* 0x000fe200078e0a03 */
[----:B----4-:R-:W-:Y:S01]  /*0a60*/  I2FP.F32.U32 R2, R16 ;  /* 0x0000001000027245 */ /* 0x010fe20000201000 */
[----:B-----5:R-:W-:Y:S01]  /*0a70*/  IMAD R25, R12, R9, UR13 ;  /* 0x0000000d0c197e24 */ /* 0x020fe2000f8e0209 */
[C---:B------:R-:W-:Y:S01]  /*0a80*/  LEA.HI R0, R5.reuse, R5, RZ, 0x1 ;  /* 0x0000000505007211 */ /* 0x040fe200078f08ff */
[C---:B------:R-:W-:Y:S01]  /*0a90*/  IMAD.SHL.U32 R12, R5.reuse, 0x4, RZ ;  /* 0x00000004050c7824 */ /* 0x040fe200078e00ff */
[----:B------:R-:W-:Y:S01]  /*0aa0*/  VOTEU.ALL UP5, P1 ;  /* 0x00000000003f7886 */ /* 0x000fe200008a0000 */
[----:B------:R-:W-:Y:S01]  /*0ab0*/  FMUL R2, R2, UR4 ;  /* 0x0000000402027c20 */ /* 0x000fe20008400000 */
[----:B------:R-:W-:Y:S01]  /*0ac0*/  LOP3.LUT R0, R0, 0xfffffffe, RZ, 0xc0, !PT ;  /* 0xfffffffe00007812 */ /* 0x000fe200078ec0ff */
[----:B------:R-:W-:Y:S01]  /*0ad0*/  UMOV UR4, 0x20 ;  /* 0x0000002000047882 */ /* 0x000fe20000000000 */
[----:B--2---:R-:W-:Y:S01]  /*0ae0*/  @!UP1 ULEA UR8, UR7, UR6, 0x18 ;  /* 0x0000000607089291 */ /* 0x004fe2000f8ec03f */
[----:B------:R-:W-:Y:S01]  /*0af0*/  LOP3.LUT R12, R5, 0xc, R12, 0x78, !PT ;  /* 0x0000000c050c7812 */ /* 0x000fe200078e780c */
[----:B------:R-:W-:-:S04]  /*0b00*/  @!UP1 UIADD3 UR4, -UR4, 0x100000, URZ ;  /* 0x0010000004049890 */ /* 0x000fc8000fffe13f */
[----:B------:R-:W-:Y:S02]  /*0b10*/  @!UP1 USHF.L.U32 UR5, UR4, 0xb, URZ ;  /* 0x0000000b04059899 */ /* 0x000fe4000800063f */
[----:B------:R-:W-:Y:S01]  /*0b20*/  @!UP1 USHF.L.U32 UR4, UR4, 0x1, URZ ;  /* 0x0000000104049899 */ /* 0x000fe2000800063f */
[----:B------:R-:W-:Y:S01]  /*0b30*/  IMAD.IADD R0, R5, 0x1, -R0 ;  /* 0x0000000105007824 */ /* 0x000fe200078e0a00 */
[----:B------:R-:W1:Y:S01]  /*0b40*/  F2I.U32.TRUNC.NTZ R2, R2 ;  /* 0x0000000200027305 */ /* 0x000e62000020f000 */
[----:B------:R-:W-:-:S04]  /*0b50*/  @!UP2 UIADD3 UR6, -UR12, 0x100000, URZ ;  /* 0x001000000c06a890 */ /* 0x000fc8000fffe13f */
[----:B------:R-:W-:Y:S02]  /*0b60*/  @!UP2 USHF.L.U32 UR7, UR6, 0xb, URZ ;  /* 0x0000000b0607a899 */ /* 0x000fe4000800063f */
[----:B------:R-:W-:Y:S01]  /*0b70*/  @!UP2 USHF.L.U32 UR6, UR6, 0x1, URZ ;  /* 0x000000010606a899 */ /* 0x000fe2000800063f */
[----:B------:R-:W-:Y:S01]  /*0b80*/  ISETP.EQ.U32.AND P3, PT, R13, 0x1, PT ;  /* 0x000000010d00780c */ /* 0x000fe20003f62070 */
[----:B------:R-:W-:Y:S01]  /*0b90*/  VOTEU.ALL UP1, P0 ;  /* 0x00000000003f7886 */ /* 0x000fe20000020000 */
[----:B------:R-:W-:Y:S01]  /*0ba0*/  ISETP.NE.AND P2, PT, R0, R25, PT ;  /* 0x000000190000720c */ /* 0x000fe20003f45270 */
[----:B------:R-:W-:Y:S01]  /*0bb0*/  IMAD.MOV.U32 R13, RZ, RZ, 0x1 ;  /* 0x00000001ff0d7424 */ /* 0x000fe200078e00ff */
[----:B---3--:R-:W-:Y:S01]  /*0bc0*/  @!UP2 ULEA UR9, UR10, UR9, 0x18 ;  /* 0x000000090a09a291 */ /* 0x008fe2000f8ec03f */
[----:B------:R-:W-:Y:S01]  /*0bd0*/  LOP3.LUT P0, RZ, R10, 0x7, RZ, 0xc0, !PT ;  /* 0x000000070aff7812 */ /* 0x000fe2000780c0ff */
[----:B------:R-:W-:Y:S01]  /*0be0*/  VOTEU.ALL UP2, P1 ;  /* 0x00000000003f7886 */ /* 0x000fe20000840000 */
[----:B------:R-:W-:Y:S01]  /*0bf0*/  ISETP.NE.AND P1, PT, R18, 0x3, PT ;  /* 0x000000031200780c */ /* 0x000fe20003f25270 */
[----:B------:R-:W2:Y:S02]  /*0c00*/  FENCE.VIEW.ASYNC.S ;  /* 0x00000000000073c6 */ /* 0x000ea40000000000 */
[----:B--2---:R2:W3:Y:S01]  /*0c10*/  @!UP0 SYNCS.EXCH.64 URZ, [UR8+0x280], UR4 ;  /* 0x00028004083f85b2 */ /* 0x0044e20008000100 */
[----:B------:R-:W-:-:S02]  /*0c20*/  ISETP.LT.U32.AND P0, PT, R12, 0x2, !P0 ;  /* 0x000000020c00780c */ /* 0x000fc40004701070 */
[----:B------:R-:W-:Y:S01]  /*0c30*/  ISETP.EQ.OR P1, PT, R18, RZ, !P1 ;  /* 0x000000ff1200720c */ /* 0x000fe20004f22670 */
[----:B-1----:R-:W-:Y:S01]  /*0c40*/  IMAD.MOV R24, RZ, RZ, -R2 ;  /* 0x000000ffff187224 */ /* 0x002fe200078e0a02 */
[----:B------:R-:W-:Y:S02]  /*0c50*/  R2UR UR11, R14 ;  /* 0x000000000e0b72ca */ /* 0x000fe400000e0000 */
[----:B------:R-:W-:Y:S01]  /*0c60*/  @P2 LEA.HI R0, R12, R12, RZ, 0x1 ;  /* 0x0000000c0c002211 */ /* 0x000fe200078f08ff */
[----:B0-----:R-:W-:Y:S01]  /*0c70*/  IMAD R3, R27, R24, R16 ;  /* 0x000000181b037224 */ /* 0x001fe200078e0210 */
[----:B------:R-:W-:Y:S02]  /*0c80*/  ISETP.EQ.AND P1, PT, R6, RZ, P1 ;  /* 0x000000ff0600720c */ /* 0x000fe40000f22270 */
[----:B------:R-:W-:Y:S02]  /*0c90*/  @P2 SHF.R.S32.HI R0, RZ, 0x1, R0 ;  /* 0x00000001ff002819 */ /* 0x000fe40000011400 */
[----:B------:R-:W-:Y:S01]  /*0ca0*/  SEL R7, RZ, 0x1, !P1 ;  /* 0x00000001ff077807 */ /* 0x000fe20004800000 */
[----:B------:R2:W0:Y:S01]  /*0cb0*/  @!UP1 SYNCS.EXCH.64 URZ, [UR8+0x288], UR4 ;  /* 0x00028804083f95b2 */ /* 0x0004220008000100 */
[----:B------:R-:W-:Y:S01]  /*0cc0*/  @P2 ISETP.NE.AND P5, PT, R0, R3, PT ;  /* 0x000000030000220c */ /* 0x000fe20003fa5270 */
[----:B------:R-:W-:Y:S01]  /*0cd0*/  NOP ;  /* 0x0000000000007918 */ /* 0x000fe20000000000 */
[----:B------:R-:W-:-:S02]  /*0ce0*/  SEL R0, RZ, 0x1, !P0 ;  /* 0x00000001ff007807 */ /* 0x000fc40004000000 */
[----:B------:R-:W-:Y:S02]  /*0cf0*/  @P2 SEL R13, RZ, 0x1, P5 ;  /* 0x00000001ff0d2807 */ /* 0x000fe40002800000 */
[----:B------:R-:W-:Y:S02]  /*0d00*/  SEL R7, R7, 0x2, P6 ;  /* 0x0000000207077807 */ /* 0x000fe40003000000 */
[----:B------:R-:W-:Y:S01]  /*0d10*/  LOP3.LUT R13, R13, R0, RZ, 0xc0, !PT ;  /* 0x000000000d0d7212 */ /* 0x000fe200078ec0ff */
[----:B------:R2:W1:Y:S01]  /*0d20*/  @!UP2 SYNCS.EXCH.64 URZ, [UR9+0x260], UR6 ;  /* 0x00026006093fa5b2 */ /* 0x0004620008000100 */
[----:B------:R2:W4:Y:S01]  /*0d30*/  @!UP3 SYNCS.EXCH.64 URZ, [UR9+0x268], UR6 ;  /* 0x00026806093fb5b2 */ /* 0x0005220008000100 */
[----:B------:R2:W0:Y:S01]  /*0d40*/  @!UP4 SYNCS.EXCH.64 URZ, [UR9+0x270], UR6 ;  /* 0x00027006093fc5b2 */ /* 0x0004220008000100 */
[----:B------:R2:W0:Y:S01]  /*0d50*/  @!UP5 SYNCS.EXCH.64 URZ, [UR9+0x278], UR6 ;  /* 0x00027806093fd5b2 */ /* 0x0004220008000100 */
[----:B------:R-:W-:Y:S01]  /*0d60*/  NOP ;  /* 0x0000000000007918 */ /* 0x000fe20000000000 */
[----:B--23--:R-:W-:Y:S05]  /*0d70*/  @!P3 BRA `(.L_x_4) ;  /* 0x000000000008b947 */ /* 0x00cfea0003800000 */
[----:B01--4-:R-:W-:Y:S01]  /*0d80*/  UCGABAR_ARV ;  /* 0x00000000000079c7 */ /* 0x013fe20008000000 */
[----:B------:R-:W-:Y:S05]  /*0d90*/  BRA `(.L_x_5) ;  /* 0x0000000000047947 */ /* 0x000fea0003800000 */
.L_x_4:
[----:B01--4-:R-:W-:Y:S01]  /*0da0*/  NOP ;  /* 0x0000000000007918 */ /* 0x013fe20000000000 */
.L_x_5:
[----:B------:R-:W-:Y:S01]  /*0db0*/  ULDC.64 UR4, c[0x0][0x598] ;  /* 0x0001660000047ab9 */ /* 0x000fe20000000a00 */
[----:B------:R-:W-:Y:S01]  /*0dc0*/  ULDC.64 UR20, c[0x0][0x208] ;  /* 0x0000820000147ab9 */ /* 0x000fe20000000a00 */
[----:B------:R-:W-:-:S04]  /*0dd0*/  ISETP.NE.U32.AND P0, PT, RZ, UR4, PT ;  /* 0x00000004ff007c0c */ /* 0x000fc8000bf05070 */
[----:B------:R-:W-:-:S13]  /*0de0*/  ISETP.NE.AND.EX P0, PT, RZ, UR5, PT, P0 ;  /* 0x00000005ff007c0c */ /* 0x000fda000bf05300 */
[----:B------:R-:W-:Y:S05]  /*0df0*/  @!P0 BRA `(.L_x_6) ;  /* 0x00000000001c8947 */ /* 0x000fea0003800000 */
[----:B------:R-:W0:Y:S02]  /*0e00*/  LDC.64 R2, c[0x0][0x598] ;  /* 0x00016600ff027b82 */ /* 0x000e240000000a00 */
[----:B0-----:R-:W2:Y:S02]  /*0e10*/  LDG.E.64 R2, desc[UR20][R2.64] ;  /* 0x0000001402027981 */ /* 0x001ea4000c1e1b00 */
[----:B--2---:R-:W-:-:S04]  /*0e20*/  ISETP.NE.U32.AND P0, PT, R2, RZ, PT ;  /* 0x000000ff0200720c */ /* 0x004fc80003f05070 */
[----:B------:R-:W-:-:S13]  /*0e30*/  ISETP.NE.AND.EX P0, PT, R3, RZ, PT, P0 ;  /* 0x000000ff0300720c */ /* 0x000fda0003f05300 */
[----:B------:R-:W-:Y:S05]  /*0e40*/  @!P0 BRA `(.L_x_6) ;  /* 0x0000000000088947 */ /* 0x000fea0003800000 */
[----:B------:R0:W5:Y:S01]  /*0e50*/  LD.E R14, desc[UR20][R2.64] ;  /* 0x00000014020e7980 */ /* 0x000162000c101900 */
[----:B------:R-:W-:Y:S05]  /*0e60*/  BRA `(.L_x_7) ;  /* 0x0000000000207947 */ /* 0x000fea0003800000 */
.L_x_6:
[----:B------:R-:W-:Y:S02]  /*0e70*/  ULDC.64 UR4, c[0x0][0x588] ;  /* 0x0001620000047ab9 */ /* 0x000fe40000000a00 */
[----:B------:R-:W-:-:S04]  /*0e80*/  ISETP.NE.U32.AND P0, PT, RZ, UR4, PT ;  /* 0x00000004ff007c0c */ /* 0x000fc8000bf05070 */
[----:B------:R-:W-:-:S13]  /*0e90*/  ISETP.NE.AND.EX P0, PT, RZ, UR5, PT, P0 ;  /* 0x00000005ff007c0c */ /* 0x000fda000bf05300 */
[----:B------:R-:W-:Y:S05]  /*0ea0*/  @!P0 BRA `(.L_x_8) ;  /* 0x00000000000c8947 */ /* 0x000fea0003800000 */
[----:B------:R-:W0:Y:S02]  /*0eb0*/  LDC.64 R14, c[0x0][0x588] ;  /* 0x00016200ff0e7b82 */ /* 0x000e240000000a00 */
[----:B0-----:R1:W5:Y:S01]  /*0ec0*/  LDG.E R14, desc[UR20][R14.64] ;  /* 0x000000140e0e7981 */ /* 0x001362000c1e1900 */
[----:B------:R-:W-:Y:S05]  /*0ed0*/  BRA `(.L_x_7) ;  /* 0x0000000000047947 */ /* 0x000fea0003800000 */
.L_x_8:
[----:B------:R-:W2:Y:S02]  /*0ee0*/  LDC R14, c[0x0][0x580] ;  /* 0x00016000ff0e7b82 */ /* 0x000ea40000000800 */
.L_x_7:
[----:B------:R-:W-:Y:S02]  /*0ef0*/  ULDC.64 UR4, c[0x0][0x5a0] ;  /* 0x0001680000047ab9 */ /* 0x000fe40000000a00 */
[----:B------:R-:W-:-:S04]  /*0f00*/  ISETP.NE.U32.AND P0, PT, RZ, UR4, PT ;  /* 0x00000004ff007c0c */ /* 0x000fc8000bf05070 */
[----:B------:R-:W-:-:S13]  /*0f10*/  ISETP.NE.AND.EX P0, PT, RZ, UR5, PT, P0 ;  /* 0x00000005ff007c0c */ /* 0x000fda000bf05300 */
[----:B------:R-:W-:Y:S05]  /*0f20*/  @!P0 BRA `(.L_x_9) ;  /* 0x00000000001c8947 */ /* 0x000fea0003800000 */
[----:B0-----:R-:W0:Y:S02]  /*0f30*/  LDC.64 R2, c[0x0][0x5a0] ;  /* 0x00016800ff027b82 */ /* 0x001e240000000a00 */
[----:B0-----:R-:W3:Y:S02]  /*0f40*/  LDG.E.64 R2, desc[UR20][R2.64] ;  /* 0x0000001402027981 */ /* 0x001ee4000c1e1b00 */
[----:B---3--:R-:W-:-:S04]  /*0f50*/  ISETP.NE.U32.AND P0, PT, R2, RZ, PT ;  /* 0x000000ff0200720c */ /* 0x008fc80003f05070 */
[----:B------:R-:W-:-:S13]  /*0f60*/  ISETP.NE.AND.EX P0, PT, R3, RZ, PT, P0 ;  /* 0x000000ff0300720c */ /* 0x000fda0003f05300 */
[----:B------:R-:W-:Y:S05]  /*0f70*/  @!P0 BRA `(.L_x_9) ;  /* 0x0000000000088947 */ /* 0x000fea0003800000 */
[----:B-1----:R0:W5:Y:S01]  /*0f80*/  LD.E R15, desc[UR20][R2.64] ;  /* 0x00000014020f7980 */ /* 0x002162000c101900 */
[----:B------:R-:W-:Y:S05]  /*0f90*/  BRA `(.L_x_10) ;  /* 0x0000000000207947 */ /* 0x000fea0003800000 */
.L_x_9:
[----:B------:R-:W-:Y:S02]  /*0fa0*/  ULDC.64 UR4, c[0x0][0x590] ;  /* 0x0001640000047ab9 */ /* 0x000fe40000000a00 */
[----:B------:R-:W-:-:S04]  /*0fb0*/  ISETP.NE.U32.AND P0, PT, RZ, UR4, PT ;  /* 0x00000004ff007c0c */ /* 0x000fc8000bf05070 */
[----:B------:R-:W-:-:S13]  /*0fc0*/  ISETP.NE.AND.EX P0, PT, RZ, UR5, PT, P0 ;  /* 0x00000005ff007c0c */ /* 0x000fda000bf05300 */
[----:B------:R-:W-:Y:S05]  /*0fd0*/  @!P0 BRA `(.L_x_11) ;  /* 0x00000000000c8947 */ /* 0x000fea0003800000 */
[----:B0-----:R-:W1:Y:S02]  /*0fe0*/  LDC.64 R2, c[0x0][0x590] ;  /* 0x00016400ff027b82 */ /* 0x001e640000000a00 */
[----:B-1----:R1:W5:Y:S01]  /*0ff0*/  LDG.E R15, desc[UR20][R2.64] ;  /* 0x00000014020f7981 */ /* 0x002362000c1e1900 */
[----:B------:R-:W-:Y:S05]  /*1000*/  BRA `(.L_x_10) ;  /* 0x0000000000047947 */ /* 0x000fea0003800000 */
.L_x_11:
[----:B-1----:R-:W3:Y:S02]  /*1010*/  LDC R15, c[0x0][0x584] ;  /* 0x00016100ff0f7b82 */ /* 0x002ee40000000800 */
.L_x_10:
[----:B------:R-:W4:Y:S01]  /*1020*/  LDC R0, c[0x0][0x65c] ;  /* 0x00019700ff007b82 */ /* 0x000f220000000800 */
[----:B------:R-:W-:Y:S01]  /*1030*/  ULDC UR8, c[0x0][0x28c] ;  /* 0x0000a30000087ab9 */ /* 0x000fe20000000800 */
[----:B------:R-:W-:Y:S01]  /*1040*/  ISETP.NE.AND P0, PT, R6, 0x2, PT ;  /* 0x000000020600780c */ /* 0x000fe20003f05270 */
[----:B------:R-:W-:Y:S01]  /*1050*/  UIADD3 UR8, UR8, 0x1f, URZ ;  /* 0x0000001f08087890 */ /* 0x000fe2000fffe03f */
[----:B------:R-:W-:Y:S01]  /*1060*/  IMAD.U32 R4, RZ, RZ, UR13 ;  /* 0x0000000dff047e24 */ /* 0x000fe2000f8e00ff */
[----:B------:R-:W-:Y:S01]  /*1070*/  UMOV UR5, URZ ;  /* 0x0000003f00057c82 */ /* 0x000fe20008000000 */
[----:B------:R-:W-:Y:S01]  /*1080*/  UMOV UR4, URZ ;  /* 0x0000003f00047c82 */ /* 0x000fe20008000000 */
[----:B------:R-:W-:-:S04]  /*1090*/  USHF.R.S32.HI UR9, URZ, 0x1f, UR8 ;  /* 0x0000001f3f097899 */ /* 0x000fc80008011408 */
[----:B------:R-:W-:Y:S01]  /*10a0*/  ULEA.HI UR9, UR9, UR8, URZ, 0x5 ;  /* 0x0000000809097291 */ /* 0x000fe2000f8f283f */
[----:B----4-:R-:W-:-:S13]  /*10b0*/  ISETP.NE.AND P2, PT, R0, 0x1, PT ;  /* 0x000000010000780c */ /* 0x010fda0003f45270 */
[----:B01----:R-:W0:Y:S01]  /*10c0*/  @P2 LDC R3, c[0x0][0x10] ;  /* 0x00000400ff032b82 */ /* 0x003e220000000800 */
[----:B------:R-:W-:Y:S02]  /*10d0*/  @P2 IMAD.MOV.U32 R17, RZ, RZ, RZ ;  /* 0x000000ffff112224 */ /* 0x000fe400078e00ff */
[----:B------:R-:W-:-:S05]  /*10e0*/  @P2 IMAD.MOV.U32 R5, RZ, RZ, RZ ;  /* 0x000000ffff052224 */ /* 0x000fca00078e00ff */
[----:B------:R-:W1:Y:S01]  /*10f0*/  @!P2 LDC R9, c[0x0][0xc] ;  /* 0x00000300ff09ab82 */ /* 0x000e620000000800 */
[----:B------:R-:W-:Y:S01]  /*1100*/  ULDC UR6, c[0x0][0xc] ;  /* 0x0000030000067ab9 */ /* 0x000fe20000000800 */
[----:B------:R-:W-:Y:S02]  /*1110*/  ULDC UR7, c[0x0][0x10] ;  /* 0x0000040000077ab9 */ /* 0x000fe40000000800 */
[----:B------:R-:W-:-:S04]  /*1120*/  UIMAD.WIDE.U32 UR6, UR6, UR7, URZ ;  /* 0x00000007060672a5 */ /* 0x000fc8000f8e003f */
[----:B------:R-:W4:Y:S01]  /*1130*/  LDC R8, c[0x0][0x14] ;  /* 0x00000500ff087b82 */ /* 0x000f220000000800 */
[----:B0-----:R-:W-:Y:S01]  /*1140*/  @P2 IMAD.WIDE.U32 R2, R3, UR13, R16 ;  /* 0x0000000d03022c25 */ /* 0x001fe2000f8e0010 */
[----:B------:R-:W-:-:S03]  /*1150*/  USHF.R.S32.HI UR13, URZ, 0x5, UR9 ;  /* 0x000000053f0d7899 */ /* 0x000fc60008011409 */
[----:B------:R-:W-:Y:S02]  /*1160*/  @P2 IMAD.IADD R3, R3, 0x1, R5 ;  /* 0x0000000103032824 */ /* 0x000fe400078e0205 */
[----:B------:R-:W-:Y:S02]  /*1170*/  IMAD.MOV.U32 R5, RZ, RZ, RZ ;  /* 0x000000ffff057224 */ /* 0x000fe400078e00ff */
[----:B-1----:R-:W-:-:S04]  /*1180*/  @!P2 IMAD.WIDE.U32 R4, R16, R9, R4 ;  /* 0x000000091004a225 */ /* 0x002fc800078e0004 */
[----:B------:R-:W-:Y:S02]  /*1190*/  @!P2 IMAD.MOV.U32 R2, RZ, RZ, R4 ;  /* 0x000000ffff02a224 */ /* 0x000fe400078e0004 */
[C---:B----4-:R-:W-:Y:S02]  /*11a0*/  IMAD R21, R8.reuse, UR7, RZ ;  /* 0x0000000708157c24 */ /* 0x050fe4000f8e02ff */
[----:B------:R-:W-:Y:S01]  /*11b0*/  IMAD.WIDE.U32 R8, R8, UR6, RZ ;  /* 0x0000000608087c25 */ /* 0x000fe2000f8e00ff */
[----:B------:R-:W-:-:S03]  /*11c0*/  ULDC.64 UR6, c[0x0][0x650] ;  /* 0x0001940000067ab9 */ /* 0x000fc60000000a00 */
[----:B------:R-:W-:Y:S02]  /*11d0*/  @!P2 IMAD.MOV.U32 R3, RZ, RZ, R5 ;  /* 0x000000ffff03a224 */ /* 0x000fe400078e0005 */
[----:B------:R-:W-:Y:S01]  /*11e0*/  IMAD.IADD R0, R9, 0x1, R21 ;  /* 0x0000000109007824 */ /* 0x000fe200078e0215 */
[----:B------:R-:W-:Y:S06]  /*11f0*/  @P0 BRA `(.L_x_12) ;  /* 0x0000000000280947 */ /* 0x000fec0003800000 */
[----:B------:R-:W-:Y:S01]  /*1200*/  UIMAD.WIDE.U32 UR4, UR13, -0x45306eb3, URZ ;  /* 0xbacf914d0d0478a5 */ /* 0x000fe2000f8e003f */
[----:B------:R-:W-:Y:S01]  /*1210*/  IADD3 R2, P0, R2, R8, RZ ;  /* 0x0000000802027210 */ /* 0x000fe20007f1e0ff */
[----:B------:R-:W-:Y:S02]  /*1220*/  UISETP.GE.U32.AND UP0, UPT, UR13, 0x25, UPT ;  /* 0x000000250d00788c */ /* 0x000fe4000bf06070 */
[----:B------:R-:W-:Y:S02]  /*1230*/  UIADD3 UR4, -UR5, UR13, URZ ;  /* 0x0000000d05047290 */ /* 0x000fe4000fffe13f */
[----:B------:R-:W-:Y:S02]  /*1240*/  IMAD.X R3, R0, 0x1, R3, P0 ;  /* 0x0000000100037824 */ /* 0x000fe400000e0603 */
[----:B------:R-:W-:-:S04]  /*1250*/  ULEA.HI UR4, UR4, UR5, URZ, 0x1f ;  /* 0x0000000504047291 */ /* 0x000fc8000f8ff83f */
[----:B------:R-:W-:-:S03]  /*1260*/  USHF.R.U32.HI UR5, URZ, 0x5, UR4 ;  /* 0x000000053f057899 */ /* 0x000fc60008011604 */
[----:B------:R-:W-:Y:S01]  /*1270*/  UMOV UR4, URZ ;  /* 0x0000003f00047c82 */ /* 0x000fe20008000000 */
[----:B------:R-:W-:Y:S02]  /*1280*/  @UP0 ULOP3.LUT UR4, UR5, 0x1, URZ, 0xc0, !UPT ;  /* 0x0000000105040892 */ /* 0x000fe4000f8ec03f */
[----:B------:R-:W-:-:S12]  /*1290*/  UIMAD UR5, UR5, -0x25, UR13 ;  /* 0xffffffdb050578a4 */ /* 0x000fd8000f8e020d */
.L_x_12:
[----:B------:R-:W-:Y:S01]  /*12a0*/  ISETP.GE.U32.AND P0, PT, R2, UR6, PT ;  /* 0x0000000602007c0c */ /* 0x000fe2000bf06070 */
[----:B------:R-:W-:Y:S01]  /*12b0*/  IMAD.MOV.U32 R6, RZ, RZ, -0x1 ;  /* 0xffffffffff067424 */ /* 0x000fe200078e00ff */
[----:B------:R-:W-:Y:S01]  /*12c0*/  PRMT R20, RZ, 0x7610, R20 ;  /* 0x00007610ff147816 */ /* 0x000fe20000000014 */
[----:B------:R-:W-:Y:S01]  /*12d0*/  IMAD.MOV.U32 R5, RZ, RZ, -0x1 ;  /* 0xffffffffff057424 */ /* 0x000fe200078e00ff */
[----:B------:R-:W-:Y:S01]  /*12e0*/  ISETP.GE.U32.AND.EX P0, PT, R3, UR7, PT, P0 ;  /* 0x0000000703007c0c */ /* 0x000fe2000bf06100 */
[----:B------:R-:W-:-:S12]  /*12f0*/  IMAD.MOV.U32 R4, RZ, RZ, -0x1 ;  /* 0xffffffffff047424 */ /* 0x000fd800078e00ff */
[----:B------:R-:W-:Y:S05]  /*1300*/  @P0 BRA `(.L_x_13) ;  /* 0x0000000400240947 */ /* 0x000fea0003800000 */
[----:B------:R-:W0:Y:S01]  /*1310*/  LDC.64 R30, c[0x0][0x628] ;  /* 0x00018a00ff1e7b82 */ /* 0x000e220000000a00 */
[----:B------:R-:W-:Y:S02]  /*1320*/  IMAD.MOV.U32 R4, RZ, RZ, R2 ;  /* 0x000000ffff047224 */ /* 0x000fe400078e0002 */
[----:B------:R-:W-:-:S05]  /*1330*/  IMAD.MOV.U32 R5, RZ, RZ, R3 ;  /* 0x000000ffff057224 */ /* 0x000fca00078e0003 */
[----:B------:R-:W1:Y:S08]  /*1340*/  LDC R6, c[0x0][0x630] ;  /* 0x00018c00ff067b82 */ /* 0x000e700000000800 */
[----:B------:R-:W4:Y:S01]  /*1350*/  LDC.64 R32, c[0x0][0x620] ;  /* 0x00018800ff207b82 */ /* 0x000f220000000a00 */
[----:B0-----:R-:W-:-:S04]  /*1360*/  ISETP.NE.U32.AND P0, PT, R30, RZ, PT ;  /* 0x000000ff1e00720c */ /* 0x001fc80003f05070 */
[----:B------:R-:W-:-:S13]  /*1370*/  ISETP.NE.AND.EX P0, PT, R31, RZ, PT, P0 ;  /* 0x000000ff1f00720c */ /* 0x000fda0003f05300 */
[----:B-1--4-:R-:W-:Y:S05]  /*1380*/  @!P0 BRA `(.L_x_14) ;  /* 0x0000000000288947 */ /* 0x012fea0003800000 */
[----:B------:R-:W0:Y:S02]  /*1390*/  LDC R23, c[0x0][0x634] ;  /* 0x00018d00ff177b82 */ /* 0x000e240000000800 */
[----:B0-----:R-:W-:-:S05]  /*13a0*/  IADD3 R23, P0, R2, R23, RZ ;  /* 0x0000001702177210 */ /* 0x001fca0007f1e0ff */
[----:B------:R-:W-:-:S04]  /*13b0*/  IMAD.X R29, RZ, RZ, R3, P0 ;  /* 0x000000ffff1d7224 */ /* 0x000fc800000e0603 */
[----:B------:R-:W-:-:S04]  /*13c0*/  IMAD.WIDE.U32 R4, R29, R30, RZ ;  /* 0x0000001e1d047225 */ /* 0x000fc800078e00ff */
[----:B------:R-:W-:-:S04]  /*13d0*/  IMAD.WIDE.U32 R20, P0, R23, R31, R4 ;  /* 0x0000001f17147225 */ /* 0x000fc80007800004 */
[----:B------:R-:W-:-:S04]  /*13e0*/  IMAD.WIDE.U32 R4, R23, R30, RZ ;  /* 0x0000001e17047225 */ /* 0x000fc800078e00ff */
[----:B------:R-:W-:Y:S01]  /*13f0*/  IMAD.X R23, RZ, RZ, RZ, P0 ;  /* 0x000000ffff177224 */ /* 0x000fe200000e06ff */
[----:B------:R-:W-:Y:S01]  /*1400*/  IADD3 RZ, P0, R5, R20, RZ ;  /* 0x0000001405ff7210 */ /* 0x000fe20007f1e0ff */
[----:B------:R-:W-:-:S04]  /*1410*/  IMAD.MOV.U32 R22, RZ, RZ, R21 ;  /* 0x000000ffff167224 */ /* 0x000fc800078e0015 */
[----:B------:R-:W-:-:S08]  /*1420*/  IMAD.WIDE.U32.X R4, R29, R31, R22, P0 ;  /* 0x0000001f1d047225 */ /* 0x000fd000000e0416 */
.L_x_14:
[----:B------:R-:W0:Y:S01]  /*1430*/  LDC.64 R34, c[0x0][0x640] ;  /* 0x00019000ff227b82 */ /* 0x000e220000000a00 */
[-CC-:B------:R-:W-:Y:S01]  /*1440*/  SHF.R.U64 R36, R4, R6.reuse, R5.reuse ;  /* 0x0000000604247219 */ /* 0x180fe20000001205 */
[----:B------:R-:W-:Y:S01]  /*1450*/  IMAD.MOV.U32 R39, RZ, RZ, 0x1 ;  /* 0x00000001ff277424 */ /* 0x000fe200078e00ff */
[----:B------:R-:W-:Y:S02]  /*1460*/  SHF.R.U32.HI R4, RZ, R6, R5 ;  /* 0x00000006ff047219 */ /* 0x000fe40000011605 */
[----:B------:R-:W-:-:S03]  /*1470*/  IADD3 R21, P0, RZ, -R36, RZ ;  /* 0x80000024ff157210 */ /* 0x000fc60007f1e0ff */
[----:B------:R-:W1:Y:S02]  /*1480*/  LDC R20, c[0x0][0x618] ;  /* 0x00018600ff147b82 */ /* 0x000e640000000800 */
[----:B------:R-:W-:-:S04]  /*1490*/  IMAD.X R5, RZ, RZ, ~R4, P0 ;  /* 0x000000ffff057224 */ /* 0x000fc800000e0e04 */
[-C--:B------:R-:W-:Y:S02]  /*14a0*/  IMAD R6, R5, R32.reuse, RZ ;  /* 0x0000002005067224 */ /* 0x080fe400078e02ff */
[----:B------:R-:W4:Y:S01]  /*14b0*/  LDC R23, c[0x0][0x608] ;  /* 0x00018200ff177b82 */ /* 0x000f220000000800 */
[----:B------:R-:W-:-:S04]  /*14c0*/  IMAD.WIDE.U32 R4, R21, R32, R2 ;  /* 0x0000002015047225 */ /* 0x000fc800078e0002 */
[----:B------:R-:W-:-:S03]  /*14d0*/  IMAD R21, R21, R33, R6 ;  /* 0x0000002115157224 */ /* 0x000fc600078e0206 */
[----:B------:R-:W2:Y:S01]  /*14e0*/  LDC R26, c[0x0][0x658] ;  /* 0x00019600ff1a7b82 */ /* 0x000ea20000000800 */
[----:B------:R-:W-:Y:S01]  /*14f0*/  IMAD.IADD R5, R5, 0x1, R21 ;  /* 0x0000000105057824 */ /* 0x000fe200078e0215 */
[----:B0-----:R-:W-:Y:S01]  /*1500*/  ISETP.NE.U32.AND P0, PT, R34, RZ, PT ;  /* 0x000000ff2200720c */ /* 0x001fe20003f05070 */
[----:B------:R-:W-:-:S03]  /*1510*/  IMAD.MOV.U32 R21, RZ, RZ, -0x1 ;  /* 0xffffffffff157424 */ /* 0x000fc600078e00ff */
[----:B------:R-:W-:Y:S02]  /*1520*/  ISETP.NE.AND.EX P0, PT, R35, RZ, PT, P0 ;  /* 0x000000ff2300720c */ /* 0x000fe40003f05300 */
[----:B------:R-:W0:Y:S01]  /*1530*/  LDC R33, c[0x0][0x600] ;  /* 0x00018000ff217b82 */ /* 0x000e220000000800 */
[-CC-:B-1----:R-:W-:Y:S02]  /*1540*/  SHF.R.U64 R31, R4, R20.reuse, R5.reuse ;  /* 0x00000014041f7219 */ /* 0x182fe40000001205 */
[----:B------:R-:W-:-:S05]  /*1550*/  SHF.R.U32.HI R4, RZ, R20, R5 ;  /* 0x00000014ff047219 */ /* 0x000fca0000011605 */
[----:B------:R-:W1:Y:S01]  /*1560*/  LDC R28, c[0x0][0x648] ;  /* 0x00019200ff1c7b82 */ /* 0x000e620000000800 */
[-CC-:B----4-:R-:W-:Y:S02]  /*1570*/  SHF.R.U64 R41, R31, R23.reuse, R4.reuse ;  /* 0x000000171f297219 */ /* 0x190fe40000001204 */
[----:B------:R-:W-:-:S05]  /*1580*/  SHF.R.U32.HI R5, RZ, R23, R4 ;  /* 0x00000017ff057219 */ /* 0x000fca0000011604 */
[----:B------:R-:W4:Y:S01]  /*1590*/  LDC R37, c[0x0][0x638] ;  /* 0x00018e00ff257b82 */ /* 0x000f220000000800 */
[-C--:B--2---:R-:W-:Y:S02]  /*15a0*/  SHF.L.U32 R4, R21, R26.reuse, RZ ;  /* 0x0000001a15047219 */ /* 0x084fe400000006ff */
[--C-:B------:R-:W-:Y:S02]  /*15b0*/  SHF.R.U64 R32, R41, R26, R5.reuse ;  /* 0x0000001a29207219 */ /* 0x100fe40000001205 */
[----:B------:R-:W-:Y:S02]  /*15c0*/  LOP3.LUT R6, RZ, R4, RZ, 0x33, !PT ;  /* 0x00000004ff067212 */ /* 0x000fe400078e33ff */
[----:B------:R-:W-:Y:S01]  /*15d0*/  SHF.R.U32.HI R5, RZ, R26, R5 ;  /* 0x0000001aff057219 */ /* 0x000fe20000011605 */
[----:B------:R-:W2:Y:S01]  /*15e0*/  LDC R30, c[0x0][0x610] ;  /* 0x00018400ff1e7b82 */ /* 0x000ea20000000800 */
[----:B------:R-:W-:Y:S01]  /*15f0*/  IMAD.MOV.U32 R4, RZ, RZ, R32 ;  /* 0x000000ffff047224 */ /* 0x000fe200078e0020 */
[----:B------:R-:W-:Y:S06]  /*1600*/  @!P0 BRA `(.L_x_15) ;  /* 0x0000000000288947 */ /* 0x000fec0003800000 */
[----:B------:R-:W3:Y:S02]  /*1610*/  LDC R23, c[0x0][0x64c] ;  /* 0x00019300ff177b82 */ /* 0x000ee40000000800 */
[----:B---3--:R-:W-:-:S05]  /*1620*/  IADD3 R23, P0, R32, R23, RZ ;  /* 0x0000001720177210 */ /* 0x008fca0007f1e0ff */
        /* <DEDUP_REMOVED lines=8> */
.L_x_15:
[----:B-1----:R-:W-:Y:S01]  /*16b0*/  SHF.R.U64 R17, R4, R28, R5 ;  /* 0x0000001c04117219 */ /* 0x002fe20000001205 */
[----:B------:R-:W-:Y:S01]  /*16c0*/  @P2 IMAD R25, R27, R24, R16 ;  /* 0x000000181b192224 */ /* 0x000fe200078e0210 */
[----:B------:R-:W-:Y:S02]  /*16d0*/  SHF.L.U32 R4, R39, R26, RZ ;  /* 0x0000001a27047219 */ /* 0x000fe400000006ff */
[----:B------:R-:W-:Y:S01]  /*16e0*/  LOP3.LUT R5, R41, R6, RZ, 0xc0, !PT ;  /* 0x0000000629057212 */ /* 0x000fe200078ec0ff */
[----:B0-----:R-:W-:Y:S02]  /*16f0*/  VIADD R6, R33, 0xffffffff ;  /* 0xffffffff21067836 */ /* 0x001fe40000000000 */
[----:B------:R-:W-:Y:S02]  /*1700*/  IMAD.MOV R20, RZ, RZ, -R17 ;  /* 0x000000ffff147224 */ /* 0x000fe400078e0a11 */
[----:B------:R-:W-:Y:S01]  /*1710*/  IMAD R16, R4, R17, R5 ;  /* 0x0000001104107224 */ /* 0x000fe200078e0205 */
[----:B------:R-:W-:Y:S01]  /*1720*/  LOP3.LUT R17, R31, R6, RZ, 0xc0, !PT ;  /* 0x000000061f117212 */ /* 0x000fe200078ec0ff */
[----:B----4-:R-:W-:-:S02]  /*1730*/  IMAD R4, R20, R37, R32 ;  /* 0x0000002514047224 */ /* 0x010fc400078e0220 */
[----:B--2---:R-:W-:Y:S02]  /*1740*/  IMAD R6, R16, R30, R25 ;  /* 0x0000001e10067224 */ /* 0x004fe400078e0219 */
[----:B------:R-:W-:Y:S02]  /*1750*/  IMAD R17, R4, R33, R17 ;  /* 0x0000002104117224 */ /* 0x000fe400078e0211 */
[----:B------:R-:W-:Y:S02]  /*1760*/  IMAD.MOV.U32 R20, RZ, RZ, 0x1 ;  /* 0x00000001ff147424 */ /* 0x000fe400078e00ff */
[----:B------:R-:W-:Y:S01]  /*1770*/  IMAD.MOV.U32 R4, RZ, RZ, R36 ;  /* 0x000000ffff047224 */ /* 0x000fe200078e0024 */
[----:B------:R-:W-:Y:S02]  /*1780*/  SEL R5, R17, R6, !P2 ;  /* 0x0000000611057207 */ /* 0x000fe40005000000 */
[----:B------:R-:W-:-:S07]  /*1790*/  SEL R6, R6, R17, !P2 ;  /* 0x0000001106067207 */ /* 0x000fce0005000000 */
.L_x_13:
[----:B------:R-:W-:Y:S05]  /*17a0*/  @!P3 BRA `(.L_x_16) ;  /* 0x00000000000cb947 */ /* 0x000fea0003800000 */
[----:B------:R-:W-:Y:S01]  /*17b0*/  UCGABAR_WAIT ;  /* 0x0000000000007dc7 */ /* 0x000fe20008000000 */
[----:B------:R-:W-:Y:S01]  /*17c0*/  CCTL.IVALL ;  /* 0x00000000ff00798f */ /* 0x000fe20002000000 */
[----:B------:R-:W-:Y:S05]  /*17d0*/  BRA `(.L_x_17) ;  /* 0x0000000000047947 */ /* 0x000fea0003800000 */
.L_x_16:
[----:B------:R-:W-:Y:S06]  /*17e0*/  BAR.SYNC.DEFER_BLOCKING 0x0 ;  /* 0x0000000000007b1d */ /* 0x000fec0000010000 */
.L_x_17:
[----:B------:R-:W-:Y:S05]  /*17f0*/  @!P4 BRA `(.L_x_18) ;  /* 0x0000006c0054c947 */ /* 0x000fea0003800000 */
[----:B------:R-:W-:-:S13]  /*1800*/  ISETP.GT.U32.AND P0, PT, R38, 0x1, PT ;  /* 0x000000012600780c */ /* 0x000fda0003f04070 */
[----:B------:R-:W-:Y:S05]  /*1810*/  @P0 EXIT ;  /* 0x000000000000094d */ /* 0x000fea0003800000 */
.L_x_19:
[----:B------:R-:W-:-:S08]  /*1820*/  NOP ;  /* 0x0000000000007918 */ /* 0x000fd00000000000 */
[----:B------:R-:W0:Y:S02]  /*1830*/  USETMAXREG.TRY_ALLOC.CTAPOOL UP0, 0xe8 ;  /* 0x000000e8000079c8 */ /* 0x000e240008000600 */
[----:B0-----:R-:W-:-:S13]  /*1840*/  PLOP3.LUT P0, PT, PT, PT, UP0, 0x80, 0x0 ;  /* 0x000000000000781c */ /* 0x001fda0003f0f008 */
[----:B------:R-:W-:Y:S05]  /*1850*/  @!P0 BRA `(.L_x_19) ;  /* 0xfffffffc00f08947 */ /* 0x000fea000383ffff */
[----:B------:R-:W-:-:S13]  /*1860*/  LOP3.LUT P0, RZ, R20, 0xff, RZ, 0xc0, !PT ;  /* 0x000000ff14ff7812 */ /* 0x000fda000780c0ff */
[----:B------:R-:W-:Y:S05]  /*1870*/  @!P0 EXIT ;  /* 0x000000000000894d */ /* 0x000fea0003800000 */
[----:B------:R-:W0:Y:S01]  /*1880*/  S2UR UR6, SR_CgaCtaId ;  /* 0x00000000000679c3 */ /* 0x000e220000008800 */
[CC--:B------:R-:W-:Y:S01]  /*1890*/  LEA.HI R11, R19.reuse, R10.reuse, RZ, 0x2 ;  /* 0x0000000a130b7211 */ /* 0x0c0fe200078f10ff */
[----:B------:R-:W-:Y:S01]  /*18a0*/  UIADD3 UR7, UR11, -0x1, URZ ;  /* 0xffffffff0b077890 */ /* 0x000fe2000fffe03f */
[----:B------:R-:W-:Y:S01]  /*18b0*/  LEA.HI R19, R19, R10, RZ, 0x5 ;  /* 0x0000000a13137211 */ /* 0x000fe200078f28ff */
[----:B------:R-:W-:Y:S01]  /*18c0*/  UMOV UR9, 0x400 ;  /* 0x0000040000097882 */ /* 0x000fe20000000000 */
[--C-:B------:R-:W-:Y:S01]  /*18d0*/  SHF.R.S32.HI R18, RZ, 0x2, R11.reuse ;  /* 0x00000002ff127819 */ /* 0x100fe2000001140b */
[----:B------:R-:W-:Y:S01]  /*18e0*/  UISETP.LT.AND UP0, UPT, UR13, 0x1, UPT ;  /* 0x000000010d00788c */ /* 0x000fe2000bf01270 */
[----:B------:R-:W-:Y:S01]  /*18f0*/  SHF.R.S32.HI R17, RZ, 0x1f, R11 ;  /* 0x0000001fff117819 */ /* 0x000fe2000001140b */
[----:B------:R-:W-:Y:S01]  /*1900*/  USHF.L.U32 UR15, UR13, 0x1, URZ ;  /* 0x000000010d0f7899 */ /* 0x000fe2000800063f */
[----:B------:R-:W-:Y:S01]  /*1910*/  LOP3.LUT R11, R11, 0xfffffffc, RZ, 0xc0, !PT ;  /* 0xfffffffc0b0b7812 */ /* 0x000fe200078ec0ff */
[----:B------:R-:W-:Y:S01]  /*1920*/  USEL UR10, UR13, 0x1, UP0 ;  /* 0x000000010d0a7887 */ /* 0x000fe20008000000 */
[----:B------:R-:W-:Y:S01]  /*1930*/  LEA.HI R17, R17, R18, RZ, 0x3 ;  /* 0x0000001211117211 */ /* 0x000fe200078f18ff */
[----:B------:R-:W-:Y:S01]  /*1940*/  UISETP.NE.AND UP0, UPT, UR7, URZ, UPT ;  /* 0x0000003f0700728c */ /* 0x000fe2000bf05270 */
[----:B------:R-:W-:Y:S01]  /*1950*/  LOP3.LUT R148, R7, 0x1, RZ, 0xfc, !PT ;  /* 0x0000000107947812 */ /* 0x000fe200078efcff */
[----:B------:R-:W-:Y:S01]  /*1960*/  IMAD.IADD R16, R10, 0x1, -R11 ;  /* 0x000000010a107824 */ /* 0x000fe200078e0a0b */
[----:B------:R-:W-:Y:S01]  /*1970*/  LOP3.LUT R17, R17, 0xfffffff8, RZ, 0xc0, !PT ;  /* 0xfffffff811117812 */ /* 0x000fe200078ec0ff */
[----:B------:R-:W-:-:S04]  /*1980*/  UIADD3 UR10, -UR10, UR13, URZ ;  /* 0x0000000d0a0a7290 */ /* 0x000fc8000fffe13f */
[----:B------:R-:W-:Y:S01]  /*1990*/  IMAD.IADD R18, R18, 0x1, -R17 ;  /* 0x0000000112127824 */ /* 0x000fe200078e0a11 */
[----:B------:R-:W-:Y:S01]  /*19a0*/  SHF.R.S32.HI R17, RZ, 0x5, R19 ;  /* 0x00000005ff117819 */ /* 0x000fe20000011413 */
[----:B0-----:R-:W-:-:S03]  /*19b0*/  ULEA UR9, UR6, UR9, 0x18 ;  /* 0x0000000906097291 */ /* 0x001fc6000f8ec03f */
[--C-:B------:R-:W-:Y:S01]  /*19c0*/  SHF.R.S32.HI R19, RZ, 0x1f, R18.reuse ;  /* 0x0000001fff137819 */ /* 0x100fe20000011412 */
[----:B------:R-:W-:Y:S01]  /*19d0*/  USHF.L.U32 UR6, UR7, 0x3, URZ ;  /* 0x0000000307067899 */ /* 0x000fe2000800063f */
[C-C-:B------:R-:W-:Y:S01]  /*19e0*/  IMAD R20, R17.reuse, -0x10, -R18.reuse ;  /* 0xfffffff011147824 */ /* 0x140fe200078e0a12 */
[----:B------:R-:W-:Y:S02]  /*19f0*/  USEL UR7, URZ, 0x1, UP0 ;  /* 0x000000013f077887 */ /* 0x000fe40008000000 */
[----:B------:R-:W-:Y:S01]  /*1a00*/  ULOP3.LUT UR6, UR6, 0x8, URZ, 0xc0, !UPT ;  /* 0x0000000806067892 */ /* 0x000fe2000f8ec03f */
[----:B------:R-:W-:Y:S01]  /*1a10*/  IMAD.WIDE R10, R17, 0x10, R18 ;  /* 0x00000010110a7825 */ /* 0x000fe200078e0212 */
[----:B------:R-:W-:Y:S02]  /*1a20*/  UIADD3 UR22, UR9, 0x260, URZ ;  /* 0x0000026009167890 */ /* 0x000fe4000fffe03f */
[----:B------:R-:W-:Y:S01]  /*1a30*/  ULOP3.LUT UR23, UR6, 0x8, URZ, 0x3c, !UPT ;  /* 0x0000000806177892 */ /* 0x000fe2000f8e3c3f */
[----:B------:R-:W-:Y:S01]  /*1a40*/  IMAD.U32 R150, RZ, RZ, UR7 ;  /* 0x00000007ff967e24 */ /* 0x000fe2000f8e00ff */
[----:B------:R-:W-:-:S02]  /*1a50*/  ULOP3.LUT UR12, UR6, 0x18, URZ, 0x3c, !UPT ;  /* 0x00000018060c7892 */ /* 0x000fc4000f8e3c3f */
[----:B------:R-:W-:Y:S01]  /*1a60*/  ULEA UR11, UR11, UR22, 0x3 ;  /* 0x000000160b0b7291 */ /* 0x000fe2000f8e183f */
[----:B------:R-:W-:Y:S02]  /*1a70*/  ULDC UR6, c[0x0][0x284] ;  /* 0x0000a10000067ab9 */ /* 0x000fe40000000800 */
[----:B------:R-:W-:-:S09]  /*1a80*/  VIADD R17, R20, UR6 ;  /* 0x0000000614117c36 */ /* 0x000fd20008000000 */
.L_x_176:
[----:B------:R-:W-:Y:S01]  /*1a90*/  SHF.L.U32 R18, R150, 0x1f, RZ ;  /* 0x0000001f96127819 */ /* 0x000fe200000006ff */
[----:B------:R-:W0:Y:S01]  /*1aa0*/  LDC R19, c[0x0][0x28c] ;  /* 0x0000a300ff137b82 */ /* 0x000e220000000800 */
[----:B------:R-:W-:Y:S01]  /*1ab0*/  UMOV UR6, URZ ;  /* 0x0000003f00067c82 */ /* 0x000fe20008000000 */
[----:B------:R-:W-:Y:S01]  /*1ac0*/  UMOV UR14, UR5 ;  /* 0x00000005000e7c82 */ /* 0x000fe20008000000 */
[----:B-1----:R-:W1:Y:S01]  /*1ad0*/  SYNCS.PHASECHK.TRANS64.TRYWAIT P0, [UR11+-0x8], R18 ;  /* 0xfffff812ff0075a7 */ /* 0x002e62000800014b */
[----:B0-----:R-:W-:Y:S01]  /*1ae0*/  ISETP.GE.AND P1, PT, R19, 0x1, PT ;  /* 0x000000011300780c */ /* 0x001fe20003f26270 */
[----:B-1-34-:R-:W-:-:S12]  /*1af0*/  @!P0 BRA `(.L_x_20) ;  /* 0x0000008c00448947 */ /* 0x01afd80003800000 */
.L_x_231:
[----:B------:R-:W-:Y:S01]  /*1b00*/  UMOV UR7, URZ ;  /* 0x0000003f00077c82 */ /* 0x000fe20008000000 */
[----:B------:R-:W-:Y:S01]  /*1b10*/  UMOV UR8, URZ ;  /* 0x0000003f00087c82 */ /* 0x000fe20008000000 */
[----:B------:R-:W-:Y:S02]  /*1b20*/  CS2R R88, SRZ ;  /* 0x0000000000587805 */ /* 0x000fe4000001ff00 */
[----:B------:R-:W-:Y:S02]  /*1b30*/  CS2R R22, SRZ ;  /* 0x0000000000167805 */ /* 0x000fe4000001ff00 */
[----:B------:R-:W-:Y:S02]  /*1b40*/  CS2R R90, SRZ ;  /* 0x00000000005a7805 */ /* 0x000fe4000001ff00 */
[----:B------:R-:W-:Y:S02]  /*1b50*/  CS2R R92, SRZ ;  /* 0x00000000005c7805 */ /* 0x000fe4000001ff00 */
[----:B------:R-:W-:-:S02]  /*1b60*/  CS2R R94, SRZ ;  /* 0x00000000005e7805 */ /* 0x000fc4000001ff00 */
[----:B------:R-:W-:Y:S02]  /*1b70*/  CS2R R96, SRZ ;  /* 0x0000000000607805 */ /* 0x000fe4000001ff00 */
        /* <DEDUP_REMOVED lines=24> */
[----:B------:R-:W-:Y:S01]  /*1d00*/  CS2R R146, SRZ ;  /* 0x0000000000927805 */ /* 0x000fe2000001ff00 */
[----:B------:R-:W-:Y:S01]  /*1d10*/  IMAD.MOV.U32 R149, RZ, RZ, RZ ;  /* 0x000000ffff957224 */ /* 0x000fe200078e00ff */
[----:B------:R-:W-:Y:S01]  /*1d20*/  CS2R R24, SRZ ;  /* 0x0000000000187805 */ /* 0x000fe2000001ff00 */
[----:B------:R-:W-:Y:S01]  /*1d30*/  IMAD.MOV.U32 R151, RZ, RZ, RZ ;  /* 0x000000ffff977224 */ /* 0x000fe200078e00ff */
[----:B------:R-:W-:Y:S01]  /*1d40*/  CS2R R26, SRZ ;  /* 0x00000000001a7805 */ /* 0x000fe2000001ff00 */
[----:B------:R-:W-:Y:S01]  /*1d50*/  IMAD.U32 R152, RZ, RZ, UR4 ;  /* 0x00000004ff987e24 */ /* 0x000fe2000f8e00ff */
        /* <DEDUP_REMOVED lines=29> */
[----:B------:R-:W-:Y:S01]  /*1f30*/  CS2R R86, SRZ ;  /* 0x0000000000567805 */ /* 0x000fe2000001ff00 */
[----:B------:R-:W-:Y:S06]  /*1f40*/  @!P1 BRA `(.L_x_21) ;  /* 0x0000000800289947 */ /* 0x000fec0003800000 */
[----:B------:R-:W-:-:S13]  /*1f50*/  ISETP.NE.AND P1, PT, R148, 0x3, PT ;  /* 0x000000039400780c */ /* 0x000fda0003f25270 */
[----:B------:R-:W-:Y:S05]  /*1f60*/  @!P1 BRA `(.L_x_22) ;  /* 0x0000000000049947 */ /* 0x000fea0003800000 */
[----:B------:R-:W-:Y:S01]  /*1f70*/  BPT.TRAP 0x1 ;  /* 0x000000040000795c */ /* 0x000fe20000300000 */
.L_x_22:
[----:B------:R-:W-:Y:S01]  /*1f80*/  ULEA UR6, UR5, UR9, 0x3 ;  /* 0x0000000905067291 */ /* 0x000fe2000f8e183f */
[----:B0-----:R-:W-:-:S05]  /*1f90*/  IMAD.U32 R18, RZ, RZ, UR4 ;  /* 0x00000004ff127e24 */ /* 0x001fca000f8e00ff */
[----:B------:R-:W-:-:S04]  /*1fa0*/  SHF.L.U32 R18, R18, 0x1f, RZ ;  /* 0x0000001f12127819 */ /* 0x000fc800000006ff */
[----:B------:R0:W1:Y:S01]  /*1fb0*/  SYNCS.PHASECHK.TRANS64.TRYWAIT P0, [UR6], R18 ;  /* 0x00000012ff0075a7 */ /* 0x0000620008000146 */
[----:B------:R-:W-:Y:S05]  /*1fc0*/  @!P1 BRA `(.L_x_23) ;  /* 0x0000000000049947 */ /* 0x000fea0003800000 */
[----:B------:R-:W-:Y:S01]  /*1fd0*/  BPT.TRAP 0x1 ;  /* 0x000000040000795c */ /* 0x000fe20000300000 */
.L_x_23:
[----:B-1----:R-:W-:Y:S05]  /*1fe0*/  @P0 BRA `(.L_x_24) ;  /* 0x0000000000080947 */ /* 0x002fea0003800000 */
[----:B------:R-:W1:Y:S02]  /*1ff0*/  SYNCS.PHASECHK.TRANS64.TRYWAIT P0, [UR6], R18 ;  /* 0x00000012ff0075a7 */ /* 0x000e640008000146 */
[----:B-1----:R-:W-:Y:S05]  /*2000*/  @!P0 BRA `(.L_x_25) ;  /* 0x0000008800188947 */ /* 0x002fea0003800000 */
.L_x_24:
[----:B------:R-:W-:Y:S01]  /*2010*/  UIADD3 UR7, UR9, 0x12b80, URZ ;  /* 0x00012b8009077890 */ /* 0x000fe2000fffe03f */
[----:B------:R-:W-:Y:S01]  /*2020*/  WARPGROUP.ARRIVE ;  /* 0x00000000000079c5 */ /* 0x000fe20000000000 */
[----:B------:R-:W-:Y:S01]  /*2030*/  UIADD3 UR6, UR9, 0x380, URZ ;  /* 0x0000038009067890 */ /* 0x000fe2000fffe03f */
[----:B------:R-:W-:Y:S01]  /*2040*/  CS2R R88, SRZ ;  /* 0x0000000000587805 */ /* 0x000fe2000001ff00 */
[----:B------:R-:W-:Y:S01]  /*2050*/  USHF.R.U32.HI UR7, URZ, 0x4, UR7 ;  /* 0x000000043f077899 */ /* 0x000fe20008011607 */
[----:B------:R-:W-:Y:S01]  /*2060*/  CS2R R22, SRZ ;  /* 0x0000000000167805 */ /* 0x000fe2000001ff00 */
[----:B------:R-:W-:Y:S01]  /*2070*/  USHF.R.U32.HI UR6, URZ, 0x4, UR6 ;  /* 0x000000043f067899 */ /* 0x000fe20008011606 */
[----:B------:R-:W-:Y:S01]  /*2080*/  CS2R R90, SRZ ;  /* 0x00000000005a7805 */ /* 0x000fe2000001ff00 */
[----:B------:R-:W-:Y:S01]  /*2090*/  ULOP3.LUT UR7, UR7, 0x3fff, URZ, 0xc0, !UPT ;  /* 0x00003fff07077892 */ /* 0x000fe2000f8ec03f */
[----:B------:R-:W-:Y:S01]  /*20a0*/  CS2R R92, SRZ ;  /* 0x00000000005c7805 */ /* 0x000fe2000001ff00 */
[----:B------:R-:W-:Y:S01]  /*20b0*/  ULOP3.LUT UR6, UR6, 0x3fff, URZ, 0xc0, !UPT ;  /* 0x00003fff06067892 */ /* 0x000fe2000f8ec03f */
[----:B------:R-:W-:Y:S01]  /*20c0*/  CS2R R94, SRZ ;  /* 0x00000000005e7805 */ /* 0x000fe2000001ff00 */
[----:B------:R-:W-:Y:S01]  /*20d0*/  ULOP3.LUT UR7, UR7, 0x10000, URZ, 0xfc, !UPT ;  /* 0x0001000007077892 */ /* 0x000fe2000f8efc3f */
[----:B------:R-:W-:Y:S01]  /*20e0*/  CS2R R96, SRZ ;  /* 0x0000000000607805 */ /* 0x000fe2000001ff00 */
[----:B------:R-:W-:Y:S01]  /*20f0*/  ULOP3.LUT UR6, UR6, 0x10000, URZ, 0xfc, !UPT ;  /* 0x0001000006067892 */ /* 0x000fe2000f8efc3f */
[----:B------:R-:W-:Y:S01]  /*2100*/  CS2R R98, SRZ ;  /* 0x0000000000627805 */ /* 0x000fe2000001ff00 */
[----:B------:R-:W-:Y:S01]  /*2110*/  ULEA UR18, UR5, UR7, 0x8 ;  /* 0x0000000705127291 */ /* 0x000fe2000f8e403f */
[----:B------:R-:W-:Y:S01]  /*2120*/  CS2R R102, SRZ ;  /* 0x0000000000667805 */ /* 0x000fe2000001ff00 */
[----:B------:R-:W-:Y:S01]  /*2130*/  ULEA UR16, UR5, UR6, 0x7 ;  /* 0x0000000605107291 */ /* 0x000fe2000f8e383f */
[----:B------:R-:W-:Y:S01]  /*2140*/  CS2R R100, SRZ ;  /* 0x0000000000647805 */ /* 0x000fe2000001ff00 */
[----:B------:R-:W-:Y:S01]  /*2150*/  ULDC UR7, c[0x0][0x50c] ;  /* 0x0001430000077ab9 */ /* 0x000fe20000000800 */
[----:B------:R-:W-:Y:S01]  /*2160*/  UMOV UR17, 0xc0000010 ;  /* 0xc000001000117882 */ /* 0x000fe20000000000 */
[----:B------:R-:W-:Y:S01]  /*2170*/  UISETP.NE.AND UP0, UPT, UR7, 0x1, UPT ;  /* 0x000000010700788c */ /* 0x000fe2000bf05270 */
[----:B------:R-:W-:Y:S01]  /*2180*/  CS2R R104, SRZ ;  /* 0x0000000000687805 */ /* 0x000fe2000001ff00 */
[----:B------:R-:W-:Y:S01]  /*2190*/  UMOV UR19, 0xc0000010 ;  /* 0xc000001000137882 */ /* 0x000fe20000000000 */
[----:B------:R-:W-:Y:S01]  /*21a0*/  UMOV UR6, 0x1 ;  /* 0x0000000100067882 */ /* 0x000fe20000000000 */
[----:B------:R-:W-:Y:S01]  /*21b0*/  USEL UR7, URZ, 0x1, UP0 ;  /* 0x000000013f077887 */ /* 0x000fe20008000000 */
[----:B------:R-:W-:Y:S01]  /*21c0*/  QGMMA.64x128x32.F32.E4M3.E4M3 R24, gdesc[UR16], RZ, !UPT, gsb0 ;  /* 0x01e00000101879f3 */ /* 0x000fe2000c0008ff */
[----:B------:R-:W-:-:S02]  /*21d0*/  CS2R R106, SRZ ;  /* 0x00000000006a7805 */ /* 0x000fc4000001ff00 */
[----:B------:R-:W-:Y:S02]  /*21e0*/  CS2R R108, SRZ ;  /* 0x00000000006c7805 */ /* 0x000fe4000001ff00 */
[----:B------:R-:W-:Y:S02]  /*21f0*/  CS2R R110, SRZ ;  /* 0x00000000006e7805 */ /* 0x000fe4000001ff00 */
[----:B------:R-:W-:Y:S02]  /*2200*/  CS2R R112, SRZ ;  /* 0x0000000000707805 */ /* 0x000fe4000001ff00 */
[----:B------:R-:W-:Y:S02]  /*2210*/  ISETP.NE.AND P0, PT, RZ, UR7, PT ;  /* 0x00000007ff007c0c */ /* 0x000fe4000bf05270 */
        /* <DEDUP_REMOVED lines=16> */
[----:B------:R-:W-:Y:S01]  /*2320*/  CS2R R146, SRZ ;  /* 0x0000000000927805 */ /* 0x000fe2000001ff00 */
[----:B------:R-:W-:Y:S02]  /*2330*/  IMAD.MOV.U32 R149, RZ, RZ, RZ ;  /* 0x000000ffff957224 */ /* 0x000fe400078e00ff */
[----:B------:R-:W-:Y:S01]  /*2340*/  IMAD.MOV.U32 R151, RZ, RZ, RZ ;  /* 0x000000ffff977224 */ /* 0x000fe200078e00ff */
[----:B------:R-:W-:Y:S06]  /*2350*/  @!P0 BRA `(.L_x_26) ;  /* 0x0000000400088947 */ /* 0x000fec0003800000 */
[----:B------:R-:W-:Y:S02]  /*2360*/  WARPGROUP.DEPBAR.LE gsb0, 0x0 ;  /* 0x00008000000079c5 */ /* 0x000fe40000010000 */
[----:B------:R-:W-:-:S01]  /*2370*/  FADD R151, RZ, R24 ;  /* 0x00000018ff977221 */ /* 0x000fc20000000000 */
[----:B------:R-:W-:Y:S01]  /*2380*/  FADD R146, RZ, R25 ;  /* 0x00000019ff927221 */ /* 0x000fe20000000000 */
        /* <DEDUP_REMOVED lines=62> */
[----:B------:R-:W-:-:S06]  /*2770*/  UMOV UR6, URZ ;  /* 0x0000003f00067c82 */ /* 0x000fcc0008000000 */
.L_x_26:
[----:B------:R-:W-:-:S04]  /*2780*/  UIADD3 UR14, UR5, 0x1, URZ ;  /* 0x00000001050e7890 */ /* 0x000fc8000fffe03f */
[----:B------:R-:W-:-:S04]  /*2790*/  UISETP.NE.AND UP0, UPT, UR14, 0x25, UPT ;  /* 0x000000250e00788c */ /* 0x000fc8000bf05270 */
[----:B------:R-:W-:Y:S02]  /*27a0*/  USEL UR8, URZ, 0x1, UP0 ;  /* 0x000000013f087887 */ /* 0x000fe40008000000 */
[----:B------:R-:W-:Y:S02]  /*27b0*/  USEL UR14, UR14, URZ, UP0 ;  /* 0x0000003f0e0e7287 */ /* 0x000fe40008000000 */
[----:B------:R-:W-:-:S06]  /*27c0*/  ULOP3.LUT UR8, UR4, UR8, URZ, 0x3c, !UPT ;  /* 0x0000000804087292 */ /* 0x000fcc000f8e3c3f */
[----:B------:R-:W-:Y:S01]  /*27d0*/  IMAD.U32 R152, RZ, RZ, UR8 ;  /* 0x00000008ff987e24 */ /* 0x000fe2000f8e00ff */
[----:B------:R-:W-:-:S06]  /*27e0*/  UMOV UR8, 0x1 ;  /* 0x0000000100087882 */ /* 0x000fcc0000000000 */
.L_x_21:
[----:B------:R-:W-:-:S06]  /*27f0*/  UISETP.GE.AND UP0, UPT, UR10, 0x1, UPT ;  /* 0x000000010a00788c */ /* 0x000fcc000bf06270 */
[----:B------:R-:W-:-:S13]  /*2800*/  PLOP3.LUT P0, PT, PT, PT, UP0, 0x80, 0x0 ;  /* 0x000000000000781c */ /* 0x000fda0003f0f008 */
[----:B------:R-:W-:Y:S05]  /*2810*/  @!P0 BRA `(.L_x_27) ;  /* 0x0000000400f48947 */ /* 0x000fea0003800000 */
[----:B01----:R-:W-:Y:S01]  /*2820*/  IMAD.U32 R18, RZ, RZ, UR10 ;  /* 0x0000000aff127e24 */ /* 0x003fe2000f8e00ff */
[----:B------:R-:W-:Y:S01]  /*2830*/  ULDC UR24, c[0x0][0x50c] ;  /* 0x0001430000187ab9 */ /* 0x000fe20000000800 */
[----:B------:R-:W-:-:S07]  /*2840*/  IMAD.U32 R19, RZ, RZ, UR5 ;  /* 0x00000005ff137e24 */ /* 0x000fce000f8e00ff */
.L_x_35:
[----:B------:R-:W-:-:S13]  /*2850*/  ISETP.NE.AND P1, PT, R148, 0x3, PT ;  /* 0x000000039400780c */ /* 0x000fda0003f25270 */
[----:B------:R-:W-:Y:S05]  /*2860*/  @!P1 BRA `(.L_x_28) ;  /* 0x0000000000049947 */ /* 0x000fea0003800000 */
[----:B------:R-:W-:Y:S01]  /*2870*/  BPT.TRAP 0x1 ;  /* 0x000000040000795c */ /* 0x000fe20000300000 */
.L_x_28:
[----:B------:R-:W-:Y:S01]  /*2880*/  ULEA UR16, UR14, UR9, 0x3 ;  /* 0x000000090e107291 */ /* 0x000fe2000f8e183f */
[----:B------:R-:W-:-:S08]  /*2890*/  SHF.L.U32 R20, R152, 0x1f, RZ ;  /* 0x0000001f98147819 */ /* 0x000fd000000006ff */
[----:B------:R0:W1:Y:S01]  /*28a0*/  SYNCS.PHASECHK.TRANS64.TRYWAIT P0, [UR16], R20 ;  /* 0x00000014ff0075a7 */ /* 0x0000620008000150 */
[----:B------:R-:W-:Y:S05]  /*28b0*/  @!P1 BRA `(.L_x_29) ;  /* 0x0000000000049947 */ /* 0x000fea0003800000 */
[----:B------:R-:W-:Y:S01]  /*28c0*/  BPT.TRAP 0x1 ;  /* 0x000000040000795c */ /* 0x000fe20000300000 */
.L_x_29:
[----:B-1----:R-:W-:Y:S05]  /*28d0*/  @P0 BRA `(.L_x_30) ;  /* 0x0000000000080947 */ /* 0x002fea0003800000 */
[----:B------:R-:W1:Y:S02]  /*28e0*/  SYNCS.PHASECHK.TRANS64.TRYWAIT P0, [UR16], R20 ;  /* 0x00000014ff0075a7 */ /* 0x000e640008000150 */
[----:B-1----:R-:W-:Y:S05]  /*28f0*/  @!P0 BRA `(.L_x_31) ;  /* 0x0000007c00f48947 */ /* 0x002fea0003800000 */
.L_x_30:
[----:B------:R-:W-:Y:S01]  /*2900*/  UIADD3 UR16, UR9, 0x380, URZ ;  /* 0x0000038009107890 */ /* 0x000fe2000fffe03f */
[----:B------:R-:W-:Y:S01]  /*2910*/  WARPGROUP.ARRIVE ;  /* 0x00000000000079c5 */ /* 0x000fe20000000000 */
[----:B------:R-:W-:Y:S02]  /*2920*/  UIADD3 UR17, UR9, 0x12b80, URZ ;  /* 0x00012b8009117890 */ /* 0x000fe4000fffe03f */
[----:B------:R-:W-:Y:S02]  /*2930*/  USHF.R.U32.HI UR16, URZ, 0x4, UR16 ;  /* 0x000000043f107899 */ /* 0x000fe40008011610 */
[----:B------:R-:W-:Y:S02]  /*2940*/  USHF.R.U32.HI UR17, URZ, 0x4, UR17 ;  /* 0x000000043f117899 */ /* 0x000fe40008011611 */
[----:B------:R-:W-:Y:S02]  /*2950*/  UISETP.NE.AND UP0, UPT, UR7, URZ, UPT ;  /* 0x0000003f0700728c */ /* 0x000fe4000bf05270 */
[----:B------:R-:W-:-:S02]  /*2960*/  ULOP3.LUT UR16, UR16, 0x3fff, URZ, 0xc0, !UPT ;  /* 0x00003fff10107892 */ /* 0x000fc4000f8ec03f */
[----:B------:R-:W-:Y:S02]  /*2970*/  ULOP3.LUT UR17, UR17, 0x3fff, URZ, 0xc0, !UPT ;  /* 0x00003fff11117892 */ /* 0x000fe4000f8ec03f */
[----:B------:R-:W-:Y:S02]  /*2980*/  USEL UR8, UR8, URZ, !UP0 ;  /* 0x0000003f08087287 */ /* 0x000fe4000c000000 */
[----:B------:R-:W-:Y:S02]  /*2990*/  ULOP3.LUT UR16, UR16, 0x10000, URZ, 0xfc, !UPT ;  /* 0x0001000010107892 */ /* 0x000fe4000f8efc3f */
[----:B------:R-:W-:Y:S02]  /*29a0*/  ULOP3.LUT UR17, UR17, 0x10000, URZ, 0xfc, !UPT ;  /* 0x0001000011117892 */ /* 0x000fe4000f8efc3f */
[----:B------:R-:W-:Y:S02]  /*29b0*/  UISETP.NE.U32.AND UP0, UPT, UR8, URZ, UPT ;  /* 0x0000003f0800728c */ /* 0x000fe4000bf05070 */
[----:B------:R-:W-:-:S02]  /*29c0*/  ULEA UR16, UR14, UR16, 0x7 ;  /* 0x000000100e107291 */ /* 0x000fc4000f8e383f */
[----:B------:R-:W-:Y:S01]  /*29d0*/  ULEA UR18, UR14, UR17, 0x8 ;  /* 0x000000110e127291 */ /* 0x000fe2000f8e403f */
[----:B------:R-:W-:Y:S02]  /*29e0*/  UMOV UR19, 0xc0000010 ;  /* 0xc000001000137882 */ /* 0x000fe40000000000 */
[----:B------:R-:W-:Y:S01]  /*29f0*/  UMOV UR17, 0xc0000010 ;  /* 0xc000001000117882 */ /* 0x000fe20000000000 */
[----:B------:R-:W-:-:S05]  /*2a00*/  UIADD3 UR6, UR6, 0x1, URZ ;  /* 0x0000000106067890 */ /* 0x000fca000fffe03f */
[----:B------:R-:W-:Y:S01]  /*2a10*/  QGMMA.64x128x32.F32.E4M3.E4M3 R24, gdesc[UR16], R24, UP0, gsb0 ;  /* 0x01e00000101879f3 */ /* 0x000fe2000b800818 */
[----:B------:R-:W-:-:S04]  /*2a20*/  UISETP.NE.AND UP0, UPT, UR6, UR24, UPT ;  /* 0x000000180600728c */ /* 0x000fc8000bf05270 */
[----:B------:R-:W-:-:S06]  /*2a30*/  USEL UR7, URZ, 0x1, UP0 ;  /* 0x000000013f077887 */ /* 0x000fcc0008000000 */
[----:B------:R-:W-:Y:S01]  /*2a40*/  ISETP.NE.AND P0, PT, RZ, UR7, PT ;  /* 0x00000007ff007c0c */ /* 0x000fe2000bf05270 */
[----:B------:R-:W-:-:S12]  /*2a50*/  WARPGROUP.DEPBAR.LE gsb0, 0x1 ;  /* 0x00008000000079c5 */ /* 0x000fd80000010100 */
[----:B------:R-:W-:Y:S05]  /*2a60*/  @!P0 BRA `(.L_x_32) ;  /* 0x0000000400088947 */ /* 0x000fea0003800000 */
[----:B------:R-:W-:Y:S02]  /*2a70*/  WARPGROUP.DEPBAR.LE gsb0, 0x0 ;  /* 0x00008000000079c5 */ /* 0x000fe40000010000 */
[----:B------:R-:W-:-:S01]  /*2a80*/  FADD R151, R24, R151 ;  /* 0x0000009718977221 */ /* 0x000fc20000000000 */
[----:B------:R-:W-:Y:S01]  /*2a90*/  FADD R146, R25, R146 ;  /* 0x0000009219927221 */ /* 0x000fe20000000000 */
        /* <DEDUP_REMOVED lines=62> */
[----:B------:R-:W-:-:S06]  /*2e80*/  UMOV UR6, URZ ;  /* 0x0000003f00067c82 */ /* 0x000fcc0008000000 */
.L_x_32:
[----:B------:R-:W-:Y:S05]  /*2e90*/  @!P1 BRA `(.L_x_33) ;  /* 0x0000000000049947 */ /* 0x000fea0003800000 */
[----:B------:R-:W-:Y:S01]  /*2ea0*/  BPT.TRAP 0x1 ;  /* 0x000000040000795c */ /* 0x000fe20000300000 */
.L_x_33:
[----:B------:R-:W-:-:S13]  /*2eb0*/  ISETP.NE.AND P0, PT, R13, RZ, PT ;  /* 0x000000ff0d00720c */ /* 0x000fda0003f05270 */
[----:B01----:R-:W-:-:S05]  /*2ec0*/  @P0 LEA R20, R19, UR9, 0x3 ;  /* 0x0000000913140c11 */ /* 0x003fca000f8e18ff */
[----:B------:R-:W-:-:S05]  /*2ed0*/  @P0 VIADD R21, R20, 0x128 ;  /* 0x0000012814150836 */ /* 0x000fca0000000000 */
[----:B------:R-:W-:-:S04]  /*2ee0*/  @P0 PRMT R21, R12, 0x654, R21 ;  /* 0x000006540c150816 */ /* 0x000fc80000000015 */
[----:B------:R0:W-:Y:S01]  /*2ef0*/  @P0 SYNCS.ARRIVE.TRANS64.RED.A1T0 RZ, [R21+URZ], RZ ;  /* 0x000000ff15ff09a7 */ /* 0x0001e2000810043f */
[----:B------:R-:W-:-:S13]  /*2f00*/  ISETP.GT.U32.AND P0, PT, R7, 0x1, PT ;  /* 0x000000010700780c */ /* 0x000fda0003f04070 */
[----:B0-----:R-:W-:Y:S05]  /*2f10*/  @P0 BRA `(.L_x_34) ;  /* 0x0000000000040947 */ /* 0x001fea0003800000 */
[----:B------:R-:W-:Y:S01]  /*2f20*/  BPT.TRAP 0x1 ;  /* 0x000000040000795c */ /* 0x000fe20000300000 */
.L_x_34:
[----:B------:R-:W-:Y:S01]  /*2f30*/  UIADD3 UR14, UR14, 0x1, URZ ;  /* 0x000000010e0e7890 */ /* 0x000fe2000fffe03f */
[C---:B------:R-:W-:Y:S01]  /*2f40*/  ISETP.GT.AND P1, PT, R18.reuse, 0x1, PT ;  /* 0x000000011200780c */ /* 0x040fe20003f24270 */
[----:B------:R-:W-:Y:S02]  /*2f50*/  VIADD R19, R19, 0x1 ;  /* 0x0000000113137836 */ /* 0x000fe40000000000 */
[----:B------:R-:W-:Y:S01]  /*2f60*/  UISETP.NE.AND UP0, UPT, UR14, 0x25, UPT ;  /* 0x000000250e00788c */ /* 0x000fe2000bf05270 */
[----:B------:R-:W-:Y:S02]  /*2f70*/  VIADD R18, R18, 0xffffffff ;  /* 0xffffffff12127836 */ /* 0x000fe40000000000 */
[C---:B------:R-:W-:Y:S01]  /*2f80*/  ISETP.NE.AND P0, PT, R19.reuse, 0x25, PT ;  /* 0x000000251300780c */ /* 0x040fe20003f05270 */
[----:B------:R-:W-:Y:S02]  /*2f90*/  USEL UR8, URZ, 0x1, UP0 ;  /* 0x000000013f087887 */ /* 0x000fe40008000000 */
[----:B------:R-:W-:Y:S01]  /*2fa0*/  USEL UR14, UR14, URZ, UP0 ;  /* 0x0000003f0e0e7287 */ /* 0x000fe20008000000 */
[----:B------:R-:W-:-:S03]  /*2fb0*/  SEL R19, R19, RZ, P0 ;  /* 0x000000ff13137207 */ /* 0x000fc60000000000 */
[----:B------:R-:W-:Y:S01]  /*2fc0*/  LOP3.LUT R152, R152, UR8, RZ, 0x3c, !PT ;  /* 0x0000000898987c12 */ /* 0x000fe2000f8e3cff */
[----:B------:R-:W-:Y:S01]  /*2fd0*/  UMOV UR8, 0x1 ;  /* 0x0000000100087882 */ /* 0x000fe20000000000 */
[----:B------:R-:W-:Y:S06]  /*2fe0*/  @P1 BRA `(.L_x_35) ;  /* 0xfffffff800181947 */ /* 0x000fec000383ffff */
.L_x_27:
[----:B------:R-:W-:Y:S01]  /*2ff0*/  UISETP.NE.AND UP0, UPT, UR6, URZ, UPT ;  /* 0x0000003f0600728c */ /* 0x000fe2000bf05270 */
[----:B01----:R-:W0:Y:S01]  /*3000*/  LDC R18, c[0x0][0x28c] ;  /* 0x0000a300ff127b82 */ /* 0x003e220000000800 */
[----:B------:R-:W-:Y:S02]  /*3010*/  IMAD.U32 R19, RZ, RZ, UR23 ;  /* 0x00000017ff137e24 */ /* 0x000fe4000f8e00ff */
[----:B------:R-:W-:-:S06]  /*3020*/  USEL UR6, URZ, 0x1, !UP0 ;  /* 0x000000013f067887 */ /* 0x000fcc000c000000 */
[----:B------:R-:W-:-:S13]  /*3030*/  ISETP.NE.AND P0, PT, RZ, UR6, PT ;  /* 0x00000006ff007c0c */ /* 0x000fda000bf05270 */
[----:B------:R-:W-:Y:S05]  /*3040*/  @!P0 BRA `(.L_x_36) ;  /* 0x0000000400048947 */ /* 0x000fea0003800000 */
[----:B------:R-:W-:Y:S02]  /*3050*/  WARPGROUP.DEPBAR.LE gsb0, 0x0 ;  /* 0x00008000000079c5 */ /* 0x000fe40000010000 */
[----:B------:R-:W-:Y:S01]  /*3060*/  FADD R151, R24, R151 ;  /* 0x0000009718977221 */ /* 0x000fe20000000000 */
        /* <DEDUP_REMOVED lines=62> */
[----:B------:R-:W-:-:S07]  /*3450*/  FADD R88, R88, R87 ;  /* 0x0000005758587221 */ /* 0x000fce0000000000 */
.L_x_36:
[----:B0-----:R-:W-:Y:S01]  /*3460*/  ISETP.GE.AND P0, PT, R18, 0x1, PT ;  /* 0x000000011200780c */ /* 0x001fe20003f06270 */
[----:B------:R0:W-:Y:S01]  /*3470*/  SYNCS.ARRIVE.TRANS64.A1T0 RZ, [R19+UR22], RZ ;  /* 0x000000ff13ff79a7 */ /* 0x0001e20008100016 */
[----:B------:R-:W-:-:S11]  /*3480*/  WARPGROUP.DEPBAR.LE gsb0, 0x0 ;  /* 0x00008000000079c5 */ /* 0x000fd60000010000 */
[----:B------:R-:W-:Y:S05]  /*3490*/  @!P0 BRA `(.L_x_37) ;  /* 0x0000000000548947 */ /* 0x000fea0003800000 */
[----:B------:R-:W-:-:S13]  /*34a0*/  ISETP.NE.AND P0, PT, R148, 0x3, PT ;  /* 0x000000039400780c */ /* 0x000fda0003f05270 */
[----:B------:R-:W-:Y:S05]  /*34b0*/  @!P0 BRA `(.L_x_38) ;  /* 0x0000000000048947 */ /* 0x000fea0003800000 */
[----:B------:R-:W-:Y:S01]  /*34c0*/  BPT.TRAP 0x1 ;  /* 0x000000040000795c */ /* 0x000fe20000300000 */
.L_x_38:
[----:B------:R-:W-:Y:S01]  /*34d0*/  ISETP.NE.AND P0, PT, R13, RZ, PT ;  /* 0x000000ff0d00720c */ /* 0x000fe20003f05270 */
[----:B------:R-:W-:Y:S01]  /*34e0*/  BSSY B0, `(.L_x_39) ;  /* 0x000000e000007945 */ /* 0x000fe20003800000 */
[----:B------:R-:W-:-:S11]  /*34f0*/  ISETP.GT.U32.AND P1, PT, R7, 0x1, PT ;  /* 0x000000010700780c */ /* 0x000fd60003f24070 */
[----:B------:R-:W-:Y:S05]  /*3500*/  @!P0 BRA `(.L_x_40) ;  /* 0x00000000002c8947 */ /* 0x000fea0003800000 */
[----:B------:R-:W-:-:S04]  /*3510*/  UIADD3 UR8, UR10, UR5, URZ ;  /* 0x000000050a087290 */ /* 0x000fc8000fffe03f */
[----:B------:R-:W-:-:S04]  /*3520*/  UIMAD.WIDE.U32 UR6, UR8, -0x45306eb3, URZ ;  /* 0xbacf914d080678a5 */ /* 0x000fc8000f8e003f */
[----:B------:R-:W-:-:S04]  /*3530*/  UIADD3 UR6, UR8, -UR7, URZ ;  /* 0x8000000708067290 */ /* 0x000fc8000fffe03f */
[----:B------:R-:W-:-:S04]  /*3540*/  ULEA.HI UR6, UR6, UR7, URZ, 0x1f ;  /* 0x0000000706067291 */ /* 0x000fc8000f8ff83f */
[----:B------:R-:W-:-:S04]  /*3550*/  USHF.R.U32.HI UR6, URZ, 0x5, UR6 ;  /* 0x000000053f067899 */ /* 0x000fc80008011606 */
[----:B------:R-:W-:-:S04]  /*3560*/  UIMAD UR6, UR6, -0x25, UR8 ;  /* 0xffffffdb060678a4 */ /* 0x000fc8000f8e0208 */
[----:B------:R-:W-:-:S04]  /*3570*/  ULEA UR6, UR6, UR9, 0x3 ;  /* 0x0000000906067291 */ /* 0x000fc8000f8e183f */
[----:B------:R-:W-:-:S06]  /*3580*/  UIADD3 UR6, UR6, 0x128, URZ ;  /* 0x0000012806067890 */ /* 0x000fcc000fffe03f */
[----:B0-----:R-:W-:-:S05]  /*3590*/  IMAD.U32 R19, RZ, RZ, UR6 ;  /* 0x00000006ff137e24 */ /* 0x001fca000f8e00ff */
[----:B------:R-:W-:-:S04]  /*35a0*/  PRMT R18, R12, 0x654, R19 ;  /* 0x000006540c127816 */ /* 0x000fc80000000013 */
[----:B------:R1:W-:Y:S03]  /*35b0*/  SYNCS.ARRIVE.TRANS64.RED.A1T0 RZ, [R18+URZ], RZ ;  /* 0x000000ff12ff79a7 */ /* 0x0003e6000810043f */
.L_x_40:
[----:B------:R-:W-:Y:S05]  /*35c0*/  BSYNC B0 ;  /* 0x0000000000007941 */ /* 0x000fea0003800000 */
.L_x_39:
[----:B------:R-:W-:Y:S05]  /*35d0*/  @P1 BRA `(.L_x_37) ;  /* 0x0000000000041947 */ /* 0x000fea0003800000 */
[----:B------:R-:W-:Y:S01]  /*35e0*/  BPT.TRAP 0x1 ;  /* 0x000000040000795c */ /* 0x000fe20000300000 */
.L_x_37:
[----:B-1----:R-:W-:Y:S01]  /*35f0*/  SHF.L.U32 R18, R150, 0x1f, RZ ;  /* 0x0000001f96127819 */ /* 0x002fe200000006ff */
[----:B------:R-:W-:Y:S01]  /*3600*/  UIADD3 UR8, UR15, UR5, URZ ;  /* 0x000000050f087290 */ /* 0x000fe2000fffe03f */
[----:B------:R-:W1:Y:S01]  /*3610*/  LDC R29, c[0x0][0x288] ;  /* 0x0000a200ff1d7b82 */ /* 0x000e620000000800 */
[----:B------:R-:W-:Y:S01]  /*3620*/  UISETP.GE.U32.AND UP1, UPT, UR15, 0x25, UPT ;  /* 0x000000250f00788c */ /* 0x000fe2000bf26070 */
[----:B------:R-:W-:Y:S01]  /*3630*/  IMAD.SHL.U32 R26, R16, 0x2, RZ ;  /* 0x00000002101a7824 */ /* 0x000fe200078e00ff */
[----:B------:R-:W-:Y:S02]  /*3640*/  UISETP.GT.U32.AND UP0, UPT, UR8, 0x24, UPT ;  /* 0x000000240800788c */ /* 0x000fe4000bf04070 */
[----:B------:R-:W-:Y:S02]  /*3650*/  UIMAD.WIDE.U32 UR6, UR8, -0x45306eb3, URZ ;  /* 0xbacf914d080678a5 */ /* 0x000fe4000f8e003f */
[----:B------:R-:W-:Y:S01]  /*3660*/  UISETP.LT.U32.AND UP0, UPT, UR15, 0x25, UP0 ;  /* 0x000000250f00788c */ /* 0x000fe20008701070 */
[----:B------:R-:W4:Y:S01]  /*3670*/  SYNCS.PHASECHK.TRANS64.TRYWAIT P0, [UR11+0x8], R18 ;  /* 0x00000812ff0075a7 */ /* 0x000f22000800014b */
[----:B------:R-:W-:Y:S01]  /*3680*/  UIADD3 UR5, UR8, -UR7, URZ ;  /* 0x8000000708057290 */ /* 0x000fe2000fffe03f */
[----:B------:R-:W-:Y:S01]  /*3690*/  SHF.R.S32.HI R27, RZ, 0x1f, R26 ;  /* 0x0000001fff1b7819 */ /* 0x000fe2000001141a */
[----:B------:R-:W-:-:S02]  /*36a0*/  USEL UR6, URZ, 0x1, !UP0 ;  /* 0x000000013f067887 */ /* 0x000fc4000c000000 */
[----:B------:R-:W-:Y:S02]  /*36b0*/  ULEA.HI UR5, UR5, UR7, URZ, 0x1f ;  /* 0x0000000705057291 */ /* 0x000fe4000f8ff83f */
[----:B------:R-:W-:Y:S02]  /*36c0*/  ULOP3.LUT UR4, UR4, UR6, URZ, 0x3c, !UPT ;  /* 0x0000000604047292 */ /* 0x000fe4000f8e3c3f */
[----:B------:R-:W-:-:S04]  /*36d0*/  USHF.R.U32.HI UR5, URZ, 0x5, UR5 ;  /* 0x000000053f057899 */ /* 0x000fc80008011605 */
[----:B------:R-:W-:Y:S02]  /*36e0*/  @UP1 ULOP3.LUT UR4, UR4, 0x1, UR5, 0x78, !UPT ;  /* 0x0000000104041892 */ /* 0x000fe4000f8e7805 */
[----:B------:R-:W-:Y:S01]  /*36f0*/  UIMAD UR5, UR5, -0x25, UR8 ;  /* 0xffffffdb050578a4 */ /* 0x000fe2000f8e0208 */
[----:B-1--4-:R-:W-:Y:S11]  /*3700*/  @!P0 BRA `(.L_x_41) ;  /* 0x0000007000888947 */ /* 0x012ff60003800000 */
.L_x_232:
[----:B------:R-:W-:Y:S01]  /*3710*/  IMAD.SHL.U32 R28, R6, 0x40, RZ ;  /* 0x00000040061c7824 */ /* 0x000fe200078e00ff */
[----:B------:R-:W-:Y:S01]  /*3720*/  ULDC UR8, c[0x0][0x284] ;  /* 0x0000a10000087ab9 */ /* 0x000fe20000000800 */
[----:B------:R-:W-:Y:S01]  /*3730*/  IMAD.SHL.U32 R33, R5, 0x80, RZ ;  /* 0x0000008005217824 */ /* 0x000fe200078e00ff */
[----:B------:R-:W-:Y:S01]  /*3740*/  SHF.R.S32.HI R34, RZ, 0x1f, R4 ;  /* 0x0000001fff227819 */ /* 0x000fe20000011404 */
[----:B------:R-:W-:Y:S01]  /*3750*/  ULDC.64 UR6, c[0x0][0x5d0] ;  /* 0x0001740000067ab9 */ /* 0x000fe20000000a00 */
[----:B------:R-:W-:Y:S01]  /*3760*/  ISETP.GE.AND P0, PT, R28, UR8, PT ;  /* 0x000000081c007c0c */ /* 0x000fe2000bf06270 */
[----:B0-----:R-:W-:Y:S01]  /*3770*/  IMAD.WIDE.U32 R18, R4, UR6, R26 ;  /* 0x0000000604127c25 */ /* 0x001fe2000f8e001a */
[----:B------:R-:W-:Y:S02]  /*3780*/  SHF.R.S32.HI R32, RZ, 0x1f, R33 ;  /* 0x0000001fff207819 */ /* 0x000fe40000011421 */
[C---:B------:R-:W-:Y:S01]  /*3790*/  ISETP.GE.OR P0, PT, R33.reuse, R29, P0 ;  /* 0x0000001d2100720c */ /* 0x040fe20000706670 */
[----:B------:R-:W-:Y:S01]  /*37a0*/  IMAD R5, R34, UR6, RZ ;  /* 0x0000000622057c24 */ /* 0x000fe2000f8e02ff */
[----:B------:R-:W-:-:S03]  /*37b0*/  IADD3 R18, P1, R33, R18, RZ ;  /* 0x0000001221127210 */ /* 0x000fc60007f3e0ff */
[----:B------:R-:W-:-:S05]  /*37c0*/  IMAD R5, R4, UR7, R5 ;  /* 0x0000000704057c24 */ /* 0x000fca000f8e0205 */
[----:B------:R-:W-:-:S03]  /*37d0*/  IADD3.X R19, R32, R19, R5, P1, !PT ;  /* 0x0000001320137210 */ /* 0x000fc60000ffe405 */
[----:B------:R-:W-:Y:S05]  /*37e0*/  @P0 BRA `(.L_x_42) ;  /* 0x0000004400b80947 */ /* 0x000fea0003800000 */
[----:B------:R-:W0:Y:S01]  /*37f0*/  LDC.64 R30, c[0x0][0x5c8] ;  /* 0x00017200ff1e7b82 */ /* 0x000e220000000a00 */
[----:B------:R-:W-:Y:S01]  /*3800*/  IMAD.WIDE R24, R6, 0x40, R10 ;  /* 0x0000004006187825 */ /* 0x000fe200078e020a */
[----:B------:R-:W-:Y:S01]  /*3810*/  ULDC.64 UR6, c[0x0][0x5c0] ;  /* 0x0001700000067ab9 */ /* 0x000fe20000000a00 */
[----:B------:R-:W-:Y:S02]  /*3820*/  BSSY B0, `(.L_x_42) ;  /* 0x000046a000007945 */ /* 0x000fe40003800000 */
[----:B------:R-:W-:-:S04]  /*3830*/  IMAD R6, R16, -0x2, R29 ;  /* 0xfffffffe10067824 */ /* 0x000fc800078e021d */
[----:B------:R-:W-:Y:S02]  /*3840*/  IMAD.IADD R6, R6, 0x1, -R33 ;  /* 0x0000000106067824 */ /* 0x000fe400078e0a21 */
[-C--:B0-----:R-:W-:Y:S02]  /*3850*/  IMAD R5, R25, R30.reuse, RZ ;  /* 0x0000001e19057224 */ /* 0x081fe400078e02ff */
[----:B------:R-:W-:-:S04]  /*3860*/  IMAD.WIDE.U32 R18, R24, R30, R18 ;  /* 0x0000001e18127225 */ /* 0x000fc800078e0012 */
[----:B------:R-:W-:Y:S01]  /*3870*/  IMAD R21, R24, R31, R5 ;  /* 0x0000001f18157224 */ /* 0x000fe200078e0205 */
[----:B------:R-:W-:Y:S02]  /*3880*/  LEA R5, P0, R30, R18, 0x3 ;  /* 0x000000121e057211 */ /* 0x000fe400078018ff */
[----:B------:R-:W-:Y:S01]  /*3890*/  IADD3 R20, P1, R18, UR6, RZ ;  /* 0x0000000612147c10 */ /* 0x000fe2000ff3e0ff */
[----:B------:R-:W-:Y:S01]  /*38a0*/  IMAD.IADD R21, R19, 0x1, R21 ;  /* 0x0000000113157824 */ /* 0x000fe200078e0215 */
[----:B------:R-:W-:-:S04]  /*38b0*/  IADD3 R18, P3, R5, UR6, RZ ;  /* 0x0000000605127c10 */ /* 0x000fc8000ff7e0ff */
[----:B------:R-:W-:Y:S01]  /*38c0*/  LEA.HI.X R5, R30, R21, R31, 0x3, P0 ;  /* 0x000000151e057211 */ /* 0x000fe200000f1c1f */
[----:B------:R-:W-:Y:S01]  /*38d0*/  IMAD.IADD R30, R17, 0x1, -R28 ;  /* 0x00000001111e7824 */ /* 0x000fe200078e0a1c */
[----:B---3-5:R-:W-:Y:S02]  /*38e0*/  FSETP.NEU.AND P0, PT, R15, RZ, PT ;  /* 0x000000ff0f00720b */ /* 0x028fe40003f0d000 */
[----:B------:R-:W-:Y:S02]  /*38f0*/  IADD3.X R21, R21, UR7, RZ, P1, !PT ;  /* 0x0000000715157c10 */ /* 0x000fe40008ffe4ff */
[----:B------:R-:W-:-:S09]  /*3900*/  IADD3.X R19, R5, UR7, RZ, P3, !PT ;  /* 0x0000000705137c10 */ /* 0x000fd20009ffe4ff */
[----:B------:R-:W-:Y:S05]  /*3910*/  @!P0 BRA `(.L_x_43) ;  /* 0x0000003400608947 */ /* 0x000fea0003800000 */
[----:B------:R-:W-:Y:S01]  /*3920*/  ULDC.64 UR6, c[0x0][0x5b8] ;  /* 0x00016e0000067ab9 */ /* 0x000fe20000000a00 */
[----:B------:R-:W-:Y:S01]  /*3930*/  ULDC.64 UR16, c[0x0][0x5a8] ;  /* 0x00016a0000107ab9 */ /* 0x000fe20000000a00 */
[----:B------:R-:W-:Y:S01]  /*3940*/  IMAD.WIDE.U32 R26, R4, UR6, R26 ;  /* 0x00000006041a7c25 */ /* 0x000fe2000f8e001a */
[----:B------:R-:W-:Y:S01]  /*3950*/  BSSY B1, `(.L_x_44) ;  /* 0x0000010000017945 */ /* 0x000fe20003800000 */
[----:B------:R-:W-:Y:S02]  /*3960*/  PRMT R28, RZ, 0x7610, R28 ;  /* 0x00007610ff1c7816 */ /* 0x000fe4000000001c */
[----:B------:R-:W-:Y:S01]  /*3970*/  IMAD R5, R34, UR6, RZ ;  /* 0x0000000622057c24 */ /* 0x000fe2000f8e02ff */
[----:B------:R-:W-:-:S03]  /*3980*/  IADD3 R26, P0, R33, R26, RZ ;  /* 0x0000001a211a7210 */ /* 0x000fc60007f1e0ff */
[----:B------:R-:W-:Y:S01]  /*3990*/  IMAD R5, R4, UR7, R5 ;  /* 0x0000000704057c24 */ /* 0x000fe2000f8e0205 */
[----:B------:R-:W-:Y:S02]  /*39a0*/  ULDC.64 UR6, c[0x0][0x5b0] ;  /* 0x00016c0000067ab9 */ /* 0x000fe40000000a00 */
[----:B------:R-:W-:Y:S02]  /*39b0*/  IMAD R29, R25, UR6, RZ ;  /* 0x00000006191d7c24 */ /* 0x000fe4000f8e02ff */
[----:B------:R-:W-:Y:S02]  /*39c0*/  IADD3.X R27, R32, R27, R5, P0, !PT ;  /* 0x0000001b201b7210 */ /* 0x000fe400007fe405 */
[----:B------:R-:W-:Y:S01]  /*39d0*/  ISETP.GE.AND P0, PT, R30, 0x1, PT ;  /* 0x000000011e00780c */ /* 0x000fe20003f06270 */
[C---:B------:R-:W-:Y:S02]  /*39e0*/  IMAD R29, R24.reuse, UR7, R29 ;  /* 0x00000007181d7c24 */ /* 0x040fe4000f8e021d */
[----:B------:R-:W-:Y:S01]  /*39f0*/  IMAD.WIDE.U32 R4, R24, UR6, R26 ;  /* 0x0000000618047c25 */ /* 0x000fe2000f8e001a */
[----:B------:R-:W-:-:S02]  /*3a00*/  ISETP.LT.OR P4, PT, R6, 0x1, !P0 ;  /* 0x000000010600780c */ /* 0x000fc40004781670 */
[----:B------:R-:W-:-:S04]  /*3a10*/  IADD3 R4, P1, R4, UR16, RZ ;  /* 0x0000001004047c10 */ /* 0x000fc8000ff3e0ff */
[----:B------:R-:W-:-:S07]  /*3a20*/  IADD3.X R5, R5, UR17, R29, P1, !PT ;  /* 0x0000001105057c10 */ /* 0x000fce0008ffe41d */
[----:B------:R-:W-:Y:S05]  /*3a30*/  @P4 BRA `(.L_x_45) ;  /* 0x0000000000044947 */ /* 0x000fea0003800000 */
[----:B------:R0:W5:Y:S02]  /*3a40*/  LDG.E.U8 R28, desc[UR20][R4.64] ;  /* 0x00000014041c7981 */ /* 0x000164000c1e1100 */
.L_x_45:
[----:B------:R-:W-:Y:S05]  /*3a50*/  BSYNC B1 ;  /* 0x0000000000017941 */ /* 0x000fea0003800000 */
.L_x_44:
[----:B-----5:R-:W-:Y:S01]  /*3a60*/  LOP3.LUT R28, R28, 0xff, RZ, 0xc0, !PT ;  /* 0x000000ff1c1c7812 */ /* 0x020fe200078ec0ff */
[----:B------:R-:W-:Y:S01]  /*3a70*/  BSSY B1, `(.L_x_46) ;  /* 0x000000b000017945 */ /* 0x000fe20003800000 */
[----:B------:R-:W-:Y:S02]  /*3a80*/  ISETP.LT.OR P3, PT, R6, 0x2, !P0 ;  /* 0x000000020600780c */ /* 0x000fe40004761670 */
[----:B------:R-:W-:-:S05]  /*3a90*/  F2FP.F16.E4M3.UNPACK_B R28, R28 ;  /* 0x0000001cff1c723e */ /* 0x000fca00020006ff */
[----:B------:R-:W-:-:S05]  /*3aa0*/  HADD2.F32 R28, -RZ, R28.H0_H0 ;  /* 0x2000001cff1c7230 */ /* 0x000fca0000004100 */
[----:B------:R-:W-:-:S04]  /*3ab0*/  FMUL R28, R28, R15 ;  /* 0x0000000f1c1c7220 */ /* 0x000fc80000400000 */
[----:B--2---:R-:W-:-:S05]  /*3ac0*/  FFMA R28, R151, R14, R28 ;  /* 0x0000000e971c7223 */ /* 0x004fca000000001c */
[----:B------:R-:W-:Y:S02]  /*3ad0*/  F2FP.SATFINITE.E4M3.F32.PACK_AB_MERGE_C R29, RZ, R28, RZ ;  /* 0x0000001cff1d723e */ /* 0x000fe400048070ff */
[----:B------:R-:W-:-:S03]  /*3ae0*/  PRMT R28, RZ, 0x7610, R28 ;  /* 0x00007610ff1c7816 */ /* 0x000fc6000000001c */
[----:B------:R1:W-:Y:S01]  /*3af0*/  @!P4 STG.E.U8 desc[UR20][R20.64], R29 ;  /* 0x0000001d1400c986 */ /* 0x0003e2000c101114 */
[----:B------:R-:W-:Y:S05]  /*3b00*/  @P3 BRA `(.L_x_47) ;  /* 0x0000000000043947 */ /* 0x000fea0003800000 */
[----:B------:R2:W5:Y:S02]  /*3b10*/  LDG.E.U8 R28, desc[UR20][R4.64+0x1] ;  /* 0x00000114041c7981 */ /* 0x000564000c1e1100 */
.L_x_47:
[----:B------:R-:W-:Y:S05]  /*3b20*/  BSYNC B1 ;  /* 0x0000000000017941 */ /* 0x000fea0003800000 */
.L_x_46:
[----:B-----5:R-:W-:Y:S01]  /*3b30*/  LOP3.LUT R28, R28, 0xff, RZ, 0xc0, !PT ;  /* 0x000000ff1c1c7812 */ /* 0x020fe200078ec0ff */
[----:B------:R-:W-:Y:S01]  /*3b40*/  BSSY B1, `(.L_x_48) ;  /* 0x0000013000017945 */ /* 0x000fe20003800000 */
[----:B-1----:R-:W-:Y:S02]  /*3b50*/  IADD3 R29, P1, R24, 0x8, RZ ;  /* 0x00000008181d7810 */ /* 0x002fe40007f3e0ff */
[----:B------:R-:W-:-:S03]  /*3b60*/  F2FP.F16.E4M3.UNPACK_B R28, R28 ;  /* 0x0000001cff1c723e */ /* 0x000fc600020006ff */
[----:B------:R-:W-:Y:S01]  /*3b70*/  IMAD.X R24, RZ, RZ, R25, P1 ;  /* 0x000000ffff187224 */ /* 0x000fe200008e0619 */
[----:B------:R-:W-:Y:S01]  /*3b80*/  ISETP.GE.AND P1, PT, R30, 0x9, PT ;  /* 0x000000091e00780c */ /* 0x000fe20003f26270 */
[----:B------:R-:W-:Y:S02]  /*3b90*/  HADD2.F32 R28, -RZ, R28.H0_H0 ;  /* 0x2000001cff1c7230 */ /* 0x000fe40000004100 */
[----:B------:R-:W-:Y:S01]  /*3ba0*/  IMAD R24, R24, UR6, RZ ;  /* 0x0000000618187c24 */ /* 0x000fe2000f8e02ff */
[----:B------:R-:W-:Y:S01]  /*3bb0*/  ISETP.LT.OR P5, PT, R6, 0x1, !P1 ;  /* 0x000000010600780c */ /* 0x000fe20004fa1670 */
[----:B------:R-:W-:-:S04]  /*3bc0*/  IMAD.WIDE.U32 R26, R29, UR6, R26 ;  /* 0x000000061d1a7c25 */ /* 0x000fc8000f8e001a */
[----:B------:R-:W-:Y:S01]  /*3bd0*/  FMUL R25, R28, R15 ;  /* 0x0000000f1c197220 */ /* 0x000fe20000400000 */
[----:B------:R-:W-:-:S03]  /*3be0*/  IMAD R29, R29, UR7, R24 ;  /* 0x000000071d1d7c24 */ /* 0x000fc6000f8e0218 */
[----:B------:R-:W-:Y:S01]  /*3bf0*/  FFMA R25, R146, R14, R25 ;  /* 0x0000000e92197223 */ /* 0x000fe20000000019 */
[----:B------:R-:W-:Y:S02]  /*3c00*/  IADD3 R24, P4, R26, UR16, RZ ;  /* 0x000000101a187c10 */ /* 0x000fe4000ff9e0ff */
[----:B------:R-:W-:Y:S02]  /*3c10*/  PRMT R26, RZ, 0x7610, R26 ;  /* 0x00007610ff1a7816 */ /* 0x000fe4000000001a */
[----:B------:R-:W-:Y:S02]  /*3c20*/  F2FP.SATFINITE.E4M3.F32.PACK_AB_MERGE_C R31, RZ, R25, RZ ;  /* 0x00000019ff1f723e */ /* 0x000fe400048070ff */
[----:B------:R-:W-:-:S03]  /*3c30*/  IADD3.X R25, R27, UR17, R29, P4, !PT ;  /* 0x000000111b197c10 */ /* 0x000fc6000a7fe41d */
[----:B------:R1:W-:Y:S01]  /*3c40*/  @!P3 STG.E.U8 desc[UR20][R20.64+0x1], R31 ;  /* 0x0000011f1400b986 */ /* 0x0003e2000c101114 */
[----:B------:R-:W-:Y:S05]  /*3c50*/  @P5 BRA `(.L_x_49) ;  /* 0x0000000000045947 */ /* 0x000fea0003800000 */
[----:B------:R3:W5:Y:S02]  /*3c60*/  LDG.E.U8 R26, desc[UR20][R24.64] ;  /* 0x00000014181a7981 */ /* 0x000764000c1e1100 */
.L_x_49:
[----:B------:R-:W-:Y:S05]  /*3c70*/  BSYNC B1 ;  /* 0x0000000000017941 */ /* 0x000fea0003800000 */
.L_x_48:
[----:B-----5:R-:W-:Y:S01]  /*3c80*/  LOP3.LUT R26, R26, 0xff, RZ, 0xc0, !PT ;  /* 0x000000ff1a1a7812 */ /* 0x020fe200078ec0ff */
[----:B------:R-:W-:Y:S01]  /*3c90*/  BSSY B1, `(.L_x_50) ;  /* 0x000000b000017945 */ /* 0x000fe20003800000 */
[----:B------:R-:W-:Y:S02]  /*3ca0*/  ISETP.LT.OR P3, PT, R6, 0x2, !P1 ;  /* 0x000000020600780c */ /* 0x000fe40004f61670 */
[----:B------:R-:W-:-:S05]  /*3cb0*/  F2FP.F16.E4M3.UNPACK_B R26, R26 ;  /* 0x0000001aff1a723e */ /* 0x000fca00020006ff */
[----:B------:R-:W-:-:S05]  /*3cc0*/  HADD2.F32 R26, -RZ, R26.H0_H0 ;  /* 0x2000001aff1a7230 */ /* 0x000fca0000004100 */
[----:B------:R-:W-:-:S04]  /*3cd0*/  FMUL R26, R26, R15 ;  /* 0x0000000f1a1a7220 */ /* 0x000fc80000400000 */
[----:B------:R-:W-:-:S05]  /*3ce0*/  FFMA R26, R149, R14, R26 ;  /* 0x0000000e951a7223 */ /* 0x000fca000000001a */
[----:B------:R-:W-:Y:S02]  /*3cf0*/  F2FP.SATFINITE.E4M3.F32.PACK_AB_MERGE_C R27, RZ, R26, RZ ;  /* 0x0000001aff1b723e */ /* 0x000fe400048070ff */
[----:B------:R-:W-:-:S03]  /*3d00*/  PRMT R26, RZ, 0x7610, R26 ;  /* 0x00007610ff1a7816 */ /* 0x000fc6000000001a */
[----:B------:R4:W-:Y:S01]  /*3d10*/  @!P5 STG.E.U8 desc[UR20][R18.64], R27 ;  /* 0x0000001b1200d986 */ /* 0x0009e2000c101114 */
[----:B------:R-:W-:Y:S05]  /*3d20*/  @P3 BRA `(.L_x_51) ;  /* 0x0000000000043947 */ /* 0x000fea0003800000 */
[----:B------:R0:W5:Y:S02]  /*3d30*/  LDG.E.U8 R26, desc[UR20][R24.64+0x1] ;  /* 0x00000114181a7981 */ /* 0x000164000c1e1100 */
.L_x_51:
[----:B------:R-:W-:Y:S05]  /*3d40*/  BSYNC B1 ;  /* 0x0000000000017941 */ /* 0x000fea0003800000 */
.L_x_50:
[----:B-----5:R-:W-:Y:S01]  /*3d50*/  LOP3.LUT R26, R26, 0xff, RZ, 0xc0, !PT ;  /* 0x000000ff1a1a7812 */ /* 0x020fe200078ec0ff */
[----:B------:R-:W-:Y:S01]  /*3d60*/  BSSY B1, `(.L_x_52) ;  /* 0x000000b000017945 */ /* 0x000fe20003800000 */
[----:B------:R-:W-:Y:S02]  /*3d70*/  ISETP.LT.OR P4, PT, R6, 0x9, !P0 ;  /* 0x000000090600780c */ /* 0x000fe40004781670 */
[----:B------:R-:W-:-:S05]  /*3d80*/  F2FP.F16.E4M3.UNPACK_B R26, R26 ;  /* 0x0000001aff1a723e */ /* 0x000fca00020006ff */
[----:B------:R-:W-:-:S05]  /*3d90*/  HADD2.F32 R26, -RZ, R26.H0_H0 ;  /* 0x2000001aff1a7230 */ /* 0x000fca0000004100 */
[----:B----4-:R-:W-:Y:S01]  /*3da0*/  FMUL R27, R26, R15 ;  /* 0x0000000f1a1b7220 */ /* 0x010fe20000400000 */
[----:B------:R-:W-:-:S03]  /*3db0*/  PRMT R26, RZ, 0x7610, R26 ;  /* 0x00007610ff1a7816 */ /* 0x000fc6000000001a */
[----:B------:R-:W-:-:S05]  /*3dc0*/  FFMA R27, R144, R14, R27 ;  /* 0x0000000e901b7223 */ /* 0x000fca000000001b */
[----:B------:R-:W-:-:S05]  /*3dd0*/  F2FP.SATFINITE.E4M3.F32.PACK_AB_MERGE_C R27, RZ, R27, RZ ;  /* 0x0000001bff1b723e */ /* 0x000fca00048070ff */
[----:B------:R4:W-:Y:S01]  /*3de0*/  @!P3 STG.E.U8 desc[UR20][R18.64+0x1], R27 ;  /* 0x0000011b1200b986 */ /* 0x0009e2000c101114 */
[----:B------:R-:W-:Y:S05]  /*3df0*/  @P4 BRA `(.L_x_53) ;  /* 0x0000000000044947 */ /* 0x000fea0003800000 */
[----:B------:R0:W5:Y:S02]  /*3e00*/  LDG.E.U8 R26, desc[UR20][R4.64+0x8] ;  /* 0x00000814041a7981 */ /* 0x000164000c1e1100 */
.L_x_53:
[----:B------:R-:W-:Y:S05]  /*3e10*/  BSYNC B1 ;  /* 0x0000000000017941 */ /* 0x000fea0003800000 */
.L_x_52:
[----:B-----5:R-:W-:Y:S01]  /*3e20*/  LOP3.LUT R26, R26, 0xff, RZ, 0xc0, !PT ;  /* 0x000000ff1a1a7812 */ /* 0x020fe200078ec0ff */
[----:B------:R-:W-:Y:S01]  /*3e30*/  BSSY B1, `(.L_x_54) ;  /* 0x000000b000017945 */ /* 0x000fe20003800000 */
[----:B------:R-:W-:Y:S02]  /*3e40*/  ISETP.LT.OR P3, PT, R6, 0xa, !P0 ;  /* 0x0000000a0600780c */ /* 0x000fe40004761670 */
[----:B------:R-:W-:-:S05]  /*3e50*/  F2FP.F16.E4M3.UNPACK_B R26, R26 ;  /* 0x0000001aff1a723e */ /* 0x000fca00020006ff */
[----:B------:R-:W-:-:S05]  /*3e60*/  HADD2.F32 R26, -RZ, R26.H0_H0 ;  /* 0x2000001aff1a7230 */ /* 0x000fca0000004100 */
[----:B------:R-:W-:-:S04]  /*3e70*/  FMUL R26, R26, R15 ;  /* 0x0000000f1a1a7220 */ /* 0x000fc80000400000 */
[----:B------:R-:W-:-:S05]  /*3e80*/  FFMA R26, R147, R14, R26 ;  /* 0x0000000e931a7223 */ /* 0x000fca000000001a */
[----:B----4-:R-:W-:Y:S02]  /*3e90*/  F2FP.SATFINITE.E4M3.F32.PACK_AB_MERGE_C R27, RZ, R26, RZ ;  /* 0x0000001aff1b723e */ /* 0x010fe400048070ff */
[----:B------:R-:W-:-:S03]  /*3ea0*/  PRMT R26, RZ, 0x7610, R26 ;  /* 0x00007610ff1a7816 */ /* 0x000fc6000000001a */
[----:B------:R4:W-:Y:S01]  /*3eb0*/  @!P4 STG.E.U8 desc[UR20][R20.64+0x8], R27 ;  /* 0x0000081b1400c986 */ /* 0x0009e2000c101114 */
[----:B------:R-:W-:Y:S05]  /*3ec0*/  @P3 BRA `(.L_x_55) ;  /* 0x0000000000043947 */ /* 0x000fea0003800000 */
[----:B------:R0:W5:Y:S02]  /*3ed0*/  LDG.E.U8 R26, desc[UR20][R4.64+0x9] ;  /* 0x00000914041a7981 */ /* 0x000164000c1e1100 */
.L_x_55:
[----:B------:R-:W-:Y:S05]  /*3ee0*/  BSYNC B1 ;  /* 0x0000000000017941 */ /* 0x000fea0003800000 */
.L_x_54:
        /* <DEDUP_REMOVED lines=12> */
.L_x_57:
[----:B------:R-:W-:Y:S05]  /*3fb0*/  BSYNC B1 ;  /* 0x0000000000017941 */ /* 0x000fea0003800000 */
.L_x_56:
        /* <DEDUP_REMOVED lines=12> */
.L_x_59:
[----:B------:R-:W-:Y:S05]  /*4080*/  BSYNC B1 ;  /* 0x0000000000017941 */ /* 0x000fea0003800000 */
.L_x_58:
        /* <DEDUP_REMOVED lines=12> */
.L_x_61:
[----:B------:R-:W-:Y:S05]  /*4150*/  BSYNC B1 ;  /* 0x0000000000017941 */ /* 0x000fea0003800000 */
.L_x_60:
        /* <DEDUP_REMOVED lines=12> */
.L_x_63:
[----:B------:R-:W-:Y:S05]  /*4220*/  BSYNC B1 ;  /* 0x0000000000017941 */ /* 0x000fea0003800000 */
.L_x_62:
        /* <DEDUP_REMOVED lines=12> */
.L_x_65:
[----:B------:R-:W-:Y:S05]  /*42f0*/  BSYNC B1 ;  /* 0x0000000000017941 */ /* 0x000fea0003800000 */
.L_x_64:
        /* <DEDUP_REMOVED lines=12> */
.L_x_67:
[----:B------:R-:W-:Y:S05]  /*43c0*/  BSYNC B1 ;  /* 0x0000000000017941 */ /* 0x000fea0003800000 */
.L_x_66:
        /* <DEDUP_REMOVED lines=12> */
.L_x_69:
[----:B------:R-:W-:Y:S05]  /*4490*/  BSYNC B1 ;  /* 0x0000000000017941 */ /* 0x000fea0003800000 */
.L_x_68:
        /* <DEDUP_REMOVED lines=12> */
.L_x_71:
[----:B------:R-:W-:Y:S05]  /*4560*/  BSYNC B1 ;  /* 0x0000000000017941 */ /* 0x000fea0003800000 */
.L_x_70:
        /* <DEDUP_REMOVED lines=12> */
.L_x_73:
[----:B------:R-:W-:Y:S05]  /*4630*/  BSYNC B1 ;  /* 0x0000000000017941 */ /* 0x000fea0003800000 */
.L_x_72:
        /* <DEDUP_REMOVED lines=12> */
.L_x_75:
[----:B------:R-:W-:Y:S05]  /*4700*/  BSYNC B1 ;  /* 0x0000000000017941 */ /* 0x000fea0003800000 */
.L_x_74:
        /* <DEDUP_REMOVED lines=12> */
.L_x_77:
[----:B------:R-:W-:Y:S05]  /*47d0*/  BSYNC B1 ;  /* 0x0000000000017941 */ /* 0x000fea0003800000 */
.L_x_76:
        /* <DEDUP_REMOVED lines=12> */
.L_x_79:
[----:B------:R-:W-:Y:S05]  /*48a0*/  BSYNC B1 ;  /* 0x0000000000017941 */ /* 0x000fea0003800000 */
.L_x_78:
        /* <DEDUP_REMOVED lines=12> */
.L_x_81:
[----:B------:R-:W-:Y:S05]  /*4970*/  BSYNC B1 ;  /* 0x0000000000017941 */ /* 0x000fea0003800000 */
.L_x_80:
        /* <DEDUP_REMOVED lines=12> */
.L_x_83:
[----:B------:R-:W-:Y:S05]  /*4a40*/  BSYNC B1 ;  /* 0x0000000000017941 */ /* 0x000fea0003800000 */
.L_x_82:
        /* <DEDUP_REMOVED lines=12> */
.L_x_85:
[----:B------:R-:W-:Y:S05]  /*4b10*/  BSYNC B1 ;  /* 0x0000000000017941 */ /* 0x000fea0003800000 */
.L_x_84:
        /* <DEDUP_REMOVED lines=12> */
.L_x_87:
[----:B------:R-:W-:Y:S05]  /*4be0*/  BSYNC B1 ;  /* 0x0000000000017941 */ /* 0x000fea0003800000 */
.L_x_86:
        /* <DEDUP_REMOVED lines=12> */
.L_x_89:
[----:B------:R-:W-:Y:S05]  /*4cb0*/  BSYNC B1 ;  /* 0x0000000000017941 */ /* 0x000fea0003800000 */
.L_x_88:
        /* <DEDUP_REMOVED lines=12> */
.L_x_91:
[----:B------:R-:W-:Y:S05]  /*4d80*/  BSYNC B1 ;  /* 0x0000000000017941 */ /* 0x000fea0003800000 */
.L_x_90:
        /* <DEDUP_REMOVED lines=12> */
.L_x_93:
[----:B------:R-:W-:Y:S05]  /*4e50*/  BSYNC B1 ;  /* 0x0000000000017941 */ /* 0x000fea0003800000 */
.L_x_92:
        /* <DEDUP_REMOVED lines=12> */
.L_x_95:
[----:B------:R-:W-:Y:S05]  /*4f20*/  BSYNC B1 ;  /* 0x0000000000017941 */ /* 0x000fea0003800000 */
.L_x_94:
        /* <DEDUP_REMOVED lines=12> */
.L_x_97:
[----:B------:R-:W-:Y:S05]  /*4ff0*/  BSYNC B1 ;  /* 0x0000000000017941 */ /* 0x000fea0003800000 */
.L_x_96:
        /* <DEDUP_REMOVED lines=12> */
.L_x_99:
[----:B------:R-:W-:Y:S05]  /*50c0*/  BSYNC B1 ;  /* 0x0000000000017941 */ /* 0x000fea0003800000 */
.L_x_98:
        /* <DEDUP_REMOVED lines=12> */
.L_x_101:
[----:B------:R-:W-:Y:S05]  /*5190*/  BSYNC B1 ;  /* 0x0000000000017941 */ /* 0x000fea0003800000 */
.L_x_100:
        /* <DEDUP_REMOVED lines=12> */
.L_x_103:
[----:B------:R-:W-:Y:S05]  /*5260*/  BSYNC B1 ;  /* 0x0000000000017941 */ /* 0x000fea0003800000 */
.L_x_102:
        /* <DEDUP_REMOVED lines=12> */
.L_x_105:
[----:B------:R-:W-:Y:S05]  /*5330*/  BSYNC B1 ;  /* 0x0000000000017941 */ /* 0x000fea0003800000 */
.L_x_104:
        /* <DEDUP_REMOVED lines=12> */
.L_x_107:
[----:B------:R-:W-:Y:S05]  /*5400*/  BSYNC B1 ;  /* 0x0000000000017941 */ /* 0x000fea0003800000 */
.L_x_106:
        /* <DEDUP_REMOVED lines=12> */
.L_x_109:
[----:B------:R-:W-:Y:S05]  /*54d0*/  BSYNC B1 ;  /* 0x0000000000017941 */ /* 0x000fea0003800000 */
.L_x_108:
        /* <DEDUP_REMOVED lines=12> */
.L_x_111:
[----:B------:R-:W-:Y:S05]  /*55a0*/  BSYNC B1 ;  /* 0x0000000000017941 */ /* 0x000fea0003800000 */
.L_x_110:
        /* <DEDUP_REMOVED lines=12> */
.L_x_113:
[----:B------:R-:W-:Y:S05]  /*5670*/  BSYNC B1 ;  /* 0x0000000000017941 */ /* 0x000fea0003800000 */
.L_x_112:
        /* <DEDUP_REMOVED lines=12> */
.L_x_115:
[----:B------:R-:W-:Y:S05]  /*5740*/  BSYNC B1 ;  /* 0x0000000000017941 */ /* 0x000fea0003800000 */
.L_x_114:
        /* <DEDUP_REMOVED lines=12> */
.L_x_117:
[----:B------:R-:W-:Y:S05]  /*5810*/  BSYNC B1 ;  /* 0x0000000000017941 */ /* 0x000fea0003800000 */
.L_x_116:
        /* <DEDUP_REMOVED lines=12> */
.L_x_119:
[----:B------:R-:W-:Y:S05]  /*58e0*/  BSYNC B1 ;  /* 0x0000000000017941 */ /* 0x000fea0003800000 */
.L_x_118:
        /* <DEDUP_REMOVED lines=12> */
.L_x_121:
[----:B------:R-:W-:Y:S05]  /*59b0*/  BSYNC B1 ;  /* 0x0000000000017941 */ /* 0x000fea0003800000 */
.L_x_120:
        /* <DEDUP_REMOVED lines=12> */
.L_x_123:
[----:B------:R-:W-:Y:S05]  /*5a80*/  BSYNC B1 ;  /* 0x0000000000017941 */ /* 0x000fea0003800000 */
.L_x_122:
        /* <DEDUP_REMOVED lines=12> */
.L_x_125:
[----:B------:R-:W-:Y:S05]  /*5b50*/  BSYNC B1 ;  /* 0x0000000000017941 */ /* 0x000fea0003800000 */
.L_x_124:
        /* <DEDUP_REMOVED lines=12> */
.L_x_127:
[----:B------:R-:W-:Y:S05]  /*5c20*/  BSYNC B1 ;  /* 0x0000000000017941 */ /* 0x000fea0003800000 */
.L_x_126:
        /* <DEDUP_REMOVED lines=12> */
.L_x_129:
[----:B------:R-:W-:Y:S05]  /*5cf0*/  BSYNC B1 ;  /* 0x0000000000017941 */ /* 0x000fea0003800000 */
.L_x_128:
        /* <DEDUP_REMOVED lines=12> */
.L_x_131:
[----:B------:R-:W-:Y:S05]  /*5dc0*/  BSYNC B1 ;  /* 0x0000000000017941 */ /* 0x000fea0003800000 */
.L_x_130:
        /* <DEDUP_REMOVED lines=12> */
.L_x_133:
[----:B------:R-:W-:Y:S05]  /*5e90*/  BSYNC B1 ;  /* 0x0000000000017941 */ /* 0x000fea0003800000 */
.L_x_132:
        /* <DEDUP_REMOVED lines=12> */
.L_x_135:
[----:B------:R-:W-:Y:S05]  /*5f60*/  BSYNC B1 ;  /* 0x0000000000017941 */ /* 0x000fea0003800000 */
.L_x_134:
        /* <DEDUP_REMOVED lines=12> */
.L_x_137:
[----:B------:R-:W-:Y:S05]  /*6030*/  BSYNC B1 ;  /* 0x0000000000017941 */ /* 0x000fea0003800000 */
.L_x_136:
        /* <DEDUP_REMOVED lines=12> */
.L_x_139:
[----:B------:R-:W-:Y:S05]  /*6100*/  BSYNC B1 ;  /* 0x0000000000017941 */ /* 0x000fea0003800000 */
.L_x_138:
        /* <DEDUP_REMOVED lines=12> */
.L_x_141:
[----:B------:R-:W-:Y:S05]  /*61d0*/  BSYNC B1 ;  /* 0x0000000000017941 */ /* 0x000fea0003800000 */
.L_x_140:
        /* <DEDUP_REMOVED lines=12> */
.L_x_143:
[----:B------:R-:W-:Y:S05]  /*62a0*/  BSYNC B1 ;  /* 0x0000000000017941 */ /* 0x000fea0003800000 */
.L_x_142:
        /* <DEDUP_REMOVED lines=12> */
.L_x_145:
[----:B------:R-:W-:Y:S05]  /*6370*/  BSYNC B1 ;  /* 0x0000000000017941 */ /* 0x000fea0003800000 */
.L_x_144:
        /* <DEDUP_REMOVED lines=12> */
.L_x_147:
[----:B------:R-:W-:Y:S05]  /*6440*/  BSYNC B1 ;  /* 0x0000000000017941 */ /* 0x000fea0003800000 */
.L_x_146:
        /* <DEDUP_REMOVED lines=12> */
.L_x_149:
[----:B------:R-:W-:Y:S05]  /*6510*/  BSYNC B1 ;  /* 0x0000000000017941 */ /* 0x000fea0003800000 */
.L_x_148:
        /* <DEDUP_REMOVED lines=12> */
.L_x_151:
[----:B------:R-:W-:Y:S05]  /*65e0*/  BSYNC B1 ;  /* 0x0000000000017941 */ /* 0x000fea0003800000 */
.L_x_150:
        /* <DEDUP_REMOVED lines=12> */
.L_x_153:
[----:B------:R-:W-:Y:S05]  /*66b0*/  BSYNC B1 ;  /* 0x0000000000017941 */ /* 0x000fea0003800000 */
.L_x_152:
        /* <DEDUP_REMOVED lines=12> */
.L_x_155:
[----:B------:R-:W-:Y:S05]  /*6780*/  BSYNC B1 ;  /* 0x0000000000017941 */ /* 0x000fea0003800000 */
.L_x_154:
        /* <DEDUP_REMOVED lines=12> */
.L_x_157:
[----:B------:R-:W-:Y:S05]  /*6850*/  BSYNC B1 ;  /* 0x0000000000017941 */ /* 0x000fea0003800000 */
.L_x_156:
        /* <DEDUP_REMOVED lines=12> */
.L_x_159:
[----:B------:R-:W-:Y:S05]  /*6920*/  BSYNC B1 ;  /* 0x0000000000017941 */ /* 0x000fea0003800000 */
.L_x_158:
        /* <DEDUP_REMOVED lines=12> */
.L_x_161:
[----:B------:R-:W-:Y:S05]  /*69f0*/  BSYNC B1 ;  /* 0x0000000000017941 */ /* 0x000fea0003800000 */
.L_x_160:
        /* <DEDUP_REMOVED lines=12> */
.L_x_163:
[----:B------:R-:W-:Y:S05]  /*6ac0*/  BSYNC B1 ;  /* 0x0000000000017941 */ /* 0x000fea0003800000 */
.L_x_162:
        /* <DEDUP_REMOVED lines=12> */
.L_x_165:
[----:B------:R-:W-:Y:S05]  /*6b90*/  BSYNC B1 ;  /* 0x0000000000017941 */ /* 0x000fea0003800000 */
.L_x_164:
[----:B-----5:R-:W-:Y:S01]  /*6ba0*/  LOP3.LUT R26, R26, 0xff, RZ, 0xc0, !PT ;  /* 0x000000ff1a1a7812 */ /* 0x020fe200078ec0ff */
[----:B------:R-:W-:Y:S01]  /*6bb0*/  BSSY B1, `(.L_x_166) ;  /* 0x000000b000017945 */ /* 0x000fe20003800000 */
[----:B------:R-:W-:Y:S02]  /*6bc0*/  ISETP.LT.OR P0, PT, R6, 0x7a, !P0 ;  /* 0x0000007a0600780c */ /* 0x000fe40004701670 */
[----:B------:R-:W-:-:S05]  /*6bd0*/  F2FP.F16.E4M3.UNPACK_B R26, R26 ;  /* 0x0000001aff1a723e */ /* 0x000fca00020006ff */
[----:B------:R-:W-:-:S05]  /*6be0*/  HADD2.F32 R26, -RZ, R26.H0_H0 ;  /* 0x2000001aff1a7230 */ /* 0x000fca0000004100 */
[----:B------:R-:W-:-:S04]  /*6bf0*/  FMUL R26, R26, R15 ;  /* 0x0000000f1a1a7220 */ /* 0x000fc80000400000 */
[----:B------:R-:W-:Y:S01]  /*6c00*/  FFMA R26, R23, R14, R26 ;  /* 0x0000000e171a7223 */ /* 0x000fe2000000001a */
[----:B------:R-:W-:-:S04]  /*6c10*/  PRMT R23, RZ, 0x7610, R23 ;  /* 0x00007610ff177816 */ /* 0x000fc80000000017 */
[----:B----4-:R-:W-:-:S05]  /*6c20*/  F2FP.SATFINITE.E4M3.F32.PACK_AB_MERGE_C R27, RZ, R26, RZ ;  /* 0x0000001aff1b723e */ /* 0x010fca00048070ff */
[----:B------:R4:W-:Y:S01]  /*6c30*/  @!P4 STG.E.U8 desc[UR20][R20.64+0x78], R27 ;  /* 0x0000781b1400c986 */ /* 0x0009e2000c101114 */
[----:B------:R-:W-:Y:S05]  /*6c40*/  @P0 BRA `(.L_x_167) ;  /* 0x0000000000040947 */ /* 0x000fea0003800000 */
[----:B------:R0:W5:Y:S02]  /*6c50*/  LDG.E.U8 R23, desc[UR20][R4.64+0x79] ;  /* 0x0000791404177981 */ /* 0x000164000c1e1100 */
.L_x_167:
[----:B------:R-:W-:Y:S05]  /*6c60*/  BSYNC B1 ;  /* 0x0000000000017941 */ /* 0x000fea0003800000 */
.L_x_166:
[----:B-----5:R-:W-:Y:S01]  /*6c70*/  LOP3.LUT R23, R23, 0xff, RZ, 0xc0, !PT ;  /* 0x000000ff17177812 */ /* 0x020fe200078ec0ff */
[----:B------:R-:W-:Y:S01]  /*6c80*/  BSSY B1, `(.L_x_168) ;  /* 0x000000b000017945 */ /* 0x000fe20003800000 */
[----:B------:R-:W-:Y:S02]  /*6c90*/  ISETP.LT.OR P3, PT, R6, 0x79, !P1 ;  /* 0x000000790600780c */ /* 0x000fe40004f61670 */
[----:B------:R-:W-:-:S05]  /*6ca0*/  F2FP.F16.E4M3.UNPACK_B R23, R23 ;  /* 0x00000017ff17723e */ /* 0x000fca00020006ff */
[----:B0-2---:R-:W-:-:S05]  /*6cb0*/  HADD2.F32 R4, -RZ, R23.H0_H0 ;  /* 0x20000017ff047230 */ /* 0x005fca0000004100 */
[----:B------:R-:W-:Y:S01]  /*6cc0*/  FMUL R5, R4, R15 ;  /* 0x0000000f04057220 */ /* 0x000fe20000400000 */
[----:B------:R-:W-:-:S03]  /*6cd0*/  PRMT R4, RZ, 0x7610, R4 ;  /* 0x00007610ff047816 */ /* 0x000fc60000000004 */
[----:B------:R-:W-:-:S05]  /*6ce0*/  FFMA R5, R22, R14, R5 ;  /* 0x0000000e16057223 */ /* 0x000fca0000000005 */
[----:B------:R-:W-:-:S05]  /*6cf0*/  F2FP.SATFINITE.E4M3.F32.PACK_AB_MERGE_C R5, RZ, R5, RZ ;  /* 0x00000005ff05723e */ /* 0x000fca00048070ff */
[----:B------:R0:W-:Y:S01]  /*6d00*/  @!P0 STG.E.U8 desc[UR20][R20.64+0x79], R5 ;  /* 0x0000790514008986 */ /* 0x0001e2000c101114 */
[----:B------:R-:W-:Y:S05]  /*6d10*/  @P3 BRA `(.L_x_169) ;  /* 0x0000000000043947 */ /* 0x000fea0003800000 */
[----:B------:R2:W5:Y:S02]  /*6d20*/  LDG.E.U8 R4, desc[UR20][R24.64+0x78] ;  /* 0x0000781418047981 */ /* 0x000564000c1e1100 */
.L_x_169:
[----:B------:R-:W-:Y:S05]  /*6d30*/  BSYNC B1 ;  /* 0x0000000000017941 */ /* 0x000fea0003800000 */
.L_x_168:
[----:B-----5:R-:W-:Y:S01]  /*6d40*/  LOP3.LUT R4, R4, 0xff, RZ, 0xc0, !PT ;  /* 0x000000ff04047812 */ /* 0x020fe200078ec0ff */
[----:B------:R-:W-:Y:S01]  /*6d50*/  BSSY B1, `(.L_x_170) ;  /* 0x000000b000017945 */ /* 0x000fe20003800000 */
[----:B------:R-:W-:Y:S02]  /*6d60*/  ISETP.LT.OR P1, PT, R6, 0x7a, !P1 ;  /* 0x0000007a0600780c */ /* 0x000fe40004f21670 */
[----:B------:R-:W-:-:S05]  /*6d70*/  F2FP.F16.E4M3.UNPACK_B R4, R4 ;  /* 0x00000004ff04723e */ /* 0x000fca00020006ff */
[----:B------:R-:W-:-:S05]  /*6d80*/  HADD2.F32 R4, -RZ, R4.H0_H0 ;  /* 0x20000004ff047230 */ /* 0x000fca0000004100 */
[----:B------:R-:W-:-:S04]  /*6d90*/  FMUL R4, R4, R15 ;  /* 0x0000000f04047220 */ /* 0x000fc80000400000 */
[----:B------:R-:W-:-:S05]  /*6da0*/  FFMA R4, R89, R14, R4 ;  /* 0x0000000e59047223 */ /* 0x000fca0000000004 */
[----:B0-----:R-:W-:Y:S02]  /*6db0*/  F2FP.SATFINITE.E4M3.F32.PACK_AB_MERGE_C R5, RZ, R4, RZ ;  /* 0x00000004ff05723e */ /* 0x001fe400048070ff */
[----:B------:R-:W-:-:S03]  /*6dc0*/  PRMT R4, RZ, 0x7610, R4 ;  /* 0x00007610ff047816 */ /* 0x000fc60000000004 */
[----:B------:R0:W-:Y:S01]  /*6dd0*/  @!P3 STG.E.U8 desc[UR20][R18.64+0x78], R5 ;  /* 0x000078051200b986 */ /* 0x0001e2000c101114 */
[----:B------:R-:W-:Y:S05]  /*6de0*/  @P1 BRA `(.L_x_171) ;  /* 0x0000000000041947 */ /* 0x000fea0003800000 */
[----:B------:R0:W5:Y:S02]  /*6df0*/  LDG.E.U8 R4, desc[UR20][R24.64+0x79] ;  /* 0x0000791418047981 */ /* 0x000164000c1e1100 */
.L_x_171:
[----:B------:R-:W-:Y:S05]  /*6e00*/  BSYNC B1 ;  /* 0x0000000000017941 */ /* 0x000fea0003800000 */
.L_x_170:
[----:B------:R-:W-:Y:S05]  /*6e10*/  @P1 BRA `(.L_x_172) ;  /* 0x0000001000281947 */ /* 0x000fea0003800000 */
[----:B-----5:R-:W-:-:S04]  /*6e20*/  LOP3.LUT R4, R4, 0xff, RZ, 0xc0, !PT ;  /* 0x000000ff04047812 */ /* 0x020fc800078ec0ff */
[----:B------:R-:W-:-:S05]  /*6e30*/  F2FP.F16.E4M3.UNPACK_B R4, R4 ;  /* 0x00000004ff04723e */ /* 0x000fca00020006ff */
[----:B------:R-:W-:-:S05]  /*6e40*/  HADD2.F32 R4, -RZ, R4.H0_H0 ;  /* 0x20000004ff047230 */ /* 0x000fca0000004100 */
[----:B0-----:R-:W-:-:S04]  /*6e50*/  FMUL R5, R4, R15 ;  /* 0x0000000f04057220 */ /* 0x001fc80000400000 */
[----:B------:R-:W-:-:S05]  /*6e60*/  FFMA R5, R88, R14, R5 ;  /* 0x0000000e58057223 */ /* 0x000fca0000000005 */
[----:B------:R-:W-:-:S05]  /*6e70*/  F2FP.SATFINITE.E4M3.F32.PACK_AB_MERGE_C R5, RZ, R5, RZ ;  /* 0x00000005ff05723e */ /* 0x000fca00048070ff */
[----:B------:R0:W-:Y:S01]  /*6e80*/  STG.E.U8 desc[UR20][R18.64+0x79], R5 ;  /* 0x0000790512007986 */ /* 0x0001e2000c101114 */
[----:B------:R-:W-:Y:S05]  /*6e90*/  BRA `(.L_x_172) ;  /* 0x0000001000087947 */ /* 0x000fea0003800000 */
.L_x_43:
[----:B------:R-:W-:Y:S01]  /*6ea0*/  ISETP.GE.AND P1, PT, R30, 0x1, PT ;  /* 0x000000011e00780c */ /* 0x000fe20003f26270 */
[-C--:B--2---:R-:W-:Y:S01]  /*6eb0*/  FMUL R151, R151, R14.reuse ;  /* 0x0000000e97977220 */ /* 0x084fe20000400000 */
[-C--:B------:R-:W-:Y:S01]  /*6ec0*/  FMUL R146, R146, R14.reuse ;  /* 0x0000000e92927220 */ /* 0x080fe20000400000 */
[----:B------:R-:W-:Y:S01]  /*6ed0*/  ISETP.GE.AND P0, PT, R30, 0x9, PT ;  /* 0x000000091e00780c */ /* 0x000fe20003f06270 */
[-C--:B------:R-:W-:Y:S01]  /*6ee0*/  FMUL R149, R149, R14.reuse ;  /* 0x0000000e95957220 */ /* 0x080fe20000400000 */
[----:B------:R-:W-:Y:S01]  /*6ef0*/  ISETP.LT.OR P4, PT, R6, 0x1, !P1 ;  /* 0x000000010600780c */ /* 0x000fe20004f81670 */
[-C--:B------:R-:W-:Y:S01]  /*6f00*/  FMUL R144, R144, R14.reuse ;  /* 0x0000000e90907220 */ /* 0x080fe20000400000 */
[----:B------:R-:W-:Y:S01]  /*6f10*/  ISETP.LT.OR P5, PT, R6, 0x2, !P1 ;  /* 0x000000020600780c */ /* 0x000fe20004fa1670 */
[-C--:B------:R-:W-:Y:S01]  /*6f20*/  FMUL R147, R147, R14.reuse ;  /* 0x0000000e93937220 */ /* 0x080fe20000400000 */
[----:B------:R-:W-:Y:S01]  /*6f30*/  F2FP.SATFINITE.E4M3.F32.PACK_AB_MERGE_C R151, RZ, R151, RZ ;  /* 0x00000097ff97723e */ /* 0x000fe200048070ff */
[----:B------:R-:W-:Y:S01]  /*6f40*/  FMUL R142, R142, R14 ;  /* 0x0000000e8e8e7220 */ /* 0x000fe20000400000 */
[----:B------:R-:W-:Y:S01]  /*6f50*/  F2FP.SATFINITE.E4M3.F32.PACK_AB_MERGE_C R5, RZ, R146, RZ ;  /* 0x00000092ff05723e */ /* 0x000fe200048070ff */
[-C--:B------:R-:W-:Y:S01]  /*6f60*/  FMUL R145, R145, R14.reuse ;  /* 0x0000000e91917220 */ /* 0x080fe20000400000 */
[----:B------:R-:W-:Y:S01]  /*6f70*/  ISETP.LT.OR P3, PT, R6, 0x1, !P0 ;  /* 0x000000010600780c */ /* 0x000fe20004761670 */
[-C--:B------:R-:W-:Y:S01]  /*6f80*/  FMUL R140, R140, R14.reuse ;  /* 0x0000000e8c8c7220 */ /* 0x080fe20000400000 */
[C---:B------:R-:W-:Y:S01]  /*6f90*/  ISETP.LT.OR P6, PT, R6.reuse, 0xa, !P1 ;  /* 0x0000000a0600780c */ /* 0x040fe20004fc1670 */
[-C--:B------:R-:W-:Y:S01]  /*6fa0*/  FMUL R143, R143, R14.reuse ;  /* 0x0000000e8f8f7220 */ /* 0x080fe20000400000 */
[----:B------:R-:W-:Y:S01]  /*6fb0*/  F2FP.SATFINITE.E4M3.F32.PACK_AB_MERGE_C R149, RZ, R149, RZ ;  /* 0x00000095ff95723e */ /* 0x000fe200048070ff */
[----:B------:R-:W-:Y:S01]  /*6fc0*/  @!P4 STG.E.U8 desc[UR20][R20.64], R151 ;  /* 0x000000971400c986 */ /* 0x000fe2000c101114 */
[----:B------:R-:W-:Y:S01]  /*6fd0*/  ISETP.LT.OR P4, PT, R6, 0x2, !P0 ;  /* 0x000000020600780c */ /* 0x000fe20004781670 */
[----:B------:R-:W-:Y:S01]  /*6fe0*/  FMUL R138, R138, R14 ;  /* 0x0000000e8a8a7220 */ /* 0x000fe20000400000 */
[----:B------:R-:W-:Y:S01]  /*6ff0*/  F2FP.SATFINITE.E4M3.F32.PACK_AB_MERGE_C R25, RZ, R144, RZ ;  /* 0x00000090ff19723e */ /* 0x000fe200048070ff */
[----:B------:R0:W-:Y:S01]  /*7000*/  @!P5 STG.E.U8 desc[UR20][R20.64+0x1], R5 ;  /* 0x000001051400d986 */ /* 0x0001e2000c101114 */
[C---:B------:R-:W-:Y:S01]  /*7010*/  ISETP.LT.OR P5, PT, R6.reuse, 0x9, !P1 ;  /* 0x000000090600780c */ /* 0x040fe20004fa1670 */
[-C--:B------:R-:W-:Y:S01]  /*7020*/  FMUL R141, R141, R14.reuse ;  /* 0x0000000e8d8d7220 */ /* 0x080fe20000400000 */
[----:B------:R-:W-:Y:S01]  /*7030*/  F2FP.SATFINITE.E4M3.F32.PACK_AB_MERGE_C R147, RZ, R147, RZ ;  /* 0x00000093ff93723e */ /* 0x000fe200048070ff */
[----:B------:R-:W-:Y:S01]  /*7040*/  @!P3 STG.E.U8 desc[UR20][R18.64], R149 ;  /* 0x000000951200b986 */ /* 0x000fe2000c101114 */
[----:B------:R-:W-:Y:S01]  /*7050*/  ISETP.LT.OR P3, PT, R6, 0x9, !P0 ;  /* 0x000000090600780c */ /* 0x000fe20004761670 */
[-C--:B------:R-:W-:Y:S01]  /*7060*/  FMUL R136, R136, R14.reuse ;  /* 0x0000000e88887220 */ /* 0x080fe20000400000 */
[----:B------:R-:W-:Y:S01]  /*7070*/  F2FP.SATFINITE.E4M3.F32.PACK_AB_MERGE_C R145, RZ, R145, RZ ;  /* 0x00000091ff91723e */ /* 0x000fe200048070ff */
[-C--:B------:R-:W-:Y:S01]  /*7080*/  FMUL R139, R139, R14.reuse ;  /* 0x0000000e8b8b7220 */ /* 0x080fe20000400000 */
[----:B------:R-:W-:Y:S01]  /*7090*/  F2FP.SATFINITE.E4M3.F32.PACK_AB_MERGE_C R143, RZ, R143, RZ ;  /* 0x0000008fff8f723e */ /* 0x000fe200048070ff */
[----:B------:R1:W-:Y:S01]  /*70a0*/  @!P4 STG.E.U8 desc[UR20][R18.64+0x1], R25 ;  /* 0x000001191200c986 */ /* 0x0003e2000c101114 */
[----:B------:R-:W-:Y:S01]  /*70b0*/  ISETP.LT.OR P4, PT, R6, 0xa, !P0 ;  /* 0x0000000a0600780c */ /* 0x000fe20004781670 */
[----:B------:R-:W-:Y:S01]  /*70c0*/  FMUL R134, R134, R14 ;  /* 0x0000000e86867220 */ /* 0x000fe20000400000 */
[----:B0-----:R-:W-:Y:S01]  /*70d0*/  F2FP.SATFINITE.E4M3.F32.PACK_AB_MERGE_C R5, RZ, R142, RZ ;  /* 0x0000008eff05723e */ /* 0x001fe200048070ff */
[----:B------:R-:W-:Y:S01]  /*70e0*/  @!P5 STG.E.U8 desc[UR20][R20.64+0x8], R147 ;  /* 0x000008931400d986 */ /* 0x000fe2000c101114 */
[C---:B------:R-:W-:Y:S01]  /*70f0*/  ISETP.LT.OR P5, PT, R6.reuse, 0x11, !P1 ;  /* 0x000000110600780c */ /* 0x040fe20004fa1670 */
[-C--:B------:R-:W-:Y:S01]  /*7100*/  FMUL R137, R137, R14.reuse ;  /* 0x0000000e89897220 */ /* 0x080fe20000400000 */
[----:B------:R-:W-:Y:S01]  /*7110*/  F2FP.SATFINITE.E4M3.F32.PACK_AB_MERGE_C R141, RZ, R141, RZ ;  /* 0x0000008dff8d723e */ /* 0x000fe200048070ff */
[----:B------:R0:W-:Y:S01]  /*7120*/  @!P6 STG.E.U8 desc[UR20][R20.64+0x9], R5 ;  /* 0x000009051400e986 */ /* 0x0001e2000c101114 */
[----:B------:R-:W-:Y:S01]  /*7130*/  ISETP.LT.OR P6, PT, R6, 0x12, !P1 ;  /* 0x000000120600780c */ /* 0x000fe20004fc1670 */
[----:B------:R-:W-:Y:S01]  /*7140*/  FMUL R132, R132, R14 ;  /* 0x0000000e84847220 */ /* 0x000fe20000400000 */
[----:B------:R-:W-:Y:S01]  /*7150*/  F2FP.SATFINITE.E4M3.F32.PACK_AB_MERGE_C R139, RZ, R139, RZ ;  /* 0x0000008bff8b723e */ /* 0x000fe200048070ff */
[----:B------:R-:W-:Y:S01]  /*7160*/  @!P3 STG.E.U8 desc[UR20][R18.64+0x8], R145 ;  /* 0x000008911200b986 */ /* 0x000fe2000c101114 */
[----:B-1----:R-:W-:Y:S01]  /*7170*/  F2FP.SATFINITE.E4M3.F32.PACK_AB_MERGE_C R25, RZ, R140, RZ ;  /* 0x0000008cff19723e */ /* 0x002fe200048070ff */
[-C--:B------:R-:W-:Y:S01]  /*7180*/  FMUL R135, R135, R14.reuse ;  /* 0x0000000e87877220 */ /* 0x080fe20000400000 */
[----:B------:R-:W-:Y:S01]  /*7190*/  ISETP.LT.OR P3, PT, R6, 0x11, !P0 ;  /* 0x000000110600780c */ /* 0x000fe20004761670 */
[-C--:B------:R-:W-:Y:S01]  /*71a0*/  FMUL R130, R130, R14.reuse ;  /* 0x0000000e82827220 */ /* 0x080fe20000400000 */
[----:B------:R-:W-:Y:S01]  /*71b0*/  F2FP.SATFINITE.E4M3.F32.PACK_AB_MERGE_C R137, RZ, R137, RZ ;  /* 0x00000089ff89723e */ /* 0x000fe200048070ff */
[----:B------:R1:W-:Y:S01]  /*71c0*/  @!P4 STG.E.U8 desc[UR20][R18.64+0x9], R25 ;  /* 0x000009191200c986 */ /* 0x0003e2000c101114 */
[C---:B------:R-:W-:Y:S01]  /*71d0*/  ISETP.LT.OR P4, PT, R6.reuse, 0x12, !P0 ;  /* 0x000000120600780c */ /* 0x040fe20004781670 */
[----:B------:R-:W-:Y:S01]  /*71e0*/  FMUL R133, R133, R14 ;  /* 0x0000000e85857220 */ /* 0x000fe20000400000 */
[----:B0-----:R-:W-:Y:S01]  /*71f0*/  F2FP.SATFINITE.E4M3.F32.PACK_AB_MERGE_C R5, RZ, R138, RZ ;  /* 0x0000008aff05723e */ /* 0x001fe200048070ff */
[----:B------:R-:W-:Y:S01]  /*7200*/  @!P5 STG.E.U8 desc[UR20][R20.64+0x10], R143 ;  /* 0x0000108f1400d986 */ /* 0x000fe2000c101114 */
[----:B------:R-:W-:Y:S01]  /*7210*/  ISETP.LT.OR P5, PT, R6, 0x19, !P1 ;  /* 0x000000190600780c */ /* 0x000fe20004fa1670 */
[-C--:B------:R-:W-:Y:S01]  /*7220*/  FMUL R128, R128, R14.reuse ;  /* 0x0000000e80807220 */ /* 0x080fe20000400000 */
[----:B------:R-:W-:Y:S01]  /*7230*/  F2FP.SATFINITE.E4M3.F32.PACK_AB_MERGE_C R135, RZ, R135, RZ ;  /* 0x00000087ff87723e */ /* 0x000fe200048070ff */
[----:B------:R0:W-:Y:S01]  /*7240*/  @!P6 STG.E.U8 desc[UR20][R20.64+0x11], R5 ;  /* 0x000011051400e986 */ /* 0x0001e2000c101114 */
[----:B------:R-:W-:Y:S01]  /*7250*/  ISETP.LT.OR P6, PT, R6, 0x1a, !P1 ;  /* 0x0000001a0600780c */ /* 0x000fe20004fc1670 */
[-C--:B------:R-:W-:Y:S01]  /*7260*/  FMUL R131, R131, R14.reuse ;  /* 0x0000000e83837220 */ /* 0x080fe20000400000 */
[----:B------:R-:W-:Y:S01]  /*7270*/  FMUL R126, R126, R14 ;  /* 0x0000000e7e7e7220 */ /* 0x000fe20000400000 */
[----:B-1----:R-:W-:Y:S01]  /*7280*/  F2FP.SATFINITE.E4M3.F32.PACK_AB_MERGE_C R25, RZ, R136, RZ ;  /* 0x00000088ff19723e */ /* 0x002fe200048070ff */
[----:B------:R-:W-:Y:S01]  /*7290*/  @!P3 STG.E.U8 desc[UR20][R18.64+0x10], R141 ;  /* 0x0000108d1200b986 */ /* 0x000fe2000c101114 */
[C---:B------:R-:W-:Y:S01]  /*72a0*/  ISETP.LT.OR P3, PT, R6.reuse, 0x19, !P0 ;  /* 0x000000190600780c */ /* 0x040fe20004761670 */
        /* <DEDUP_REMOVED lines=37> */
[-C--:B------:R-:W-:Y:S01]  /*7500*/  FMUL R114, R114, R14.reuse ;  /* 0x0000000e72727220 */ /* 0x080fe20000400000 */
        /* <DEDUP_REMOVED lines=81> */
[C---:B------:R-:W-:Y:S01]  /*7a20*/  ISETP.LT.OR P6, PT, R6.reuse, 0x52, !P1 ;  /* 0x000000520600780c */ /* 0x040fe20004fc1670 */
        /* <DEDUP_REMOVED lines=22> */
[----:B------:R-:W-:-:S02]  /*7b90*/  ISETP.LT.OR P3, PT, R6, 0x59, !P0 ;  /* 0x000000590600780c */ /* 0x000fc40004761670 */
[----:B------:R-:W-:Y:S01]  /*7ba0*/  F2FP.SATFINITE.E4M3.F32.PACK_AB_MERGE_C R93, RZ, R93, RZ ;  /* 0x0000005dff5d723e */ /* 0x000fe200048070ff */
[----:B------:R1:W-:Y:S01]  /*7bb0*/  @!P4 STG.E.U8 desc[UR20][R18.64+0x51], R25 ;  /* 0x000051191200c986 */ /* 0x0003e2000c101114 */
[C---:B------:R-:W-:Y:S02]  /*7bc0*/  ISETP.LT.OR P4, PT, R6.reuse, 0x5a, !P0 ;  /* 0x0000005a0600780c */ /* 0x040fe40004781670 */
[----:B0-----:R-:W-:Y:S01]  /*7bd0*/  F2FP.SATFINITE.E4M3.F32.PACK_AB_MERGE_C R5, RZ, R102, RZ ;  /* 0x00000066ff05723e */ /* 0x001fe200048070ff */
[----:B------:R-:W-:Y:S01]  /*7be0*/  @!P5 STG.E.U8 desc[UR20][R20.64+0x58], R107 ;  /* 0x0000586b1400d986 */ /* 0x000fe2000c101114 */
[C---:B------:R-:W-:Y:S02]  /*7bf0*/  ISETP.LT.OR P5, PT, R6.reuse, 0x61, !P1 ;  /* 0x000000610600780c */ /* 0x040fe40004fa1670 */
[----:B------:R-:W-:Y:S01]  /*7c00*/  F2FP.SATFINITE.E4M3.F32.PACK_AB_MERGE_C R23, RZ, R23, RZ ;  /* 0x00000017ff17723e */ /* 0x000fe200048070ff */
[----:B------:R0:W-:Y:S01]  /*7c10*/  @!P6 STG.E.U8 desc[UR20][R20.64+0x59], R5 ;  /* 0x000059051400e986 */ /* 0x0001e2000c101114 */
[----:B------:R-:W-:-:S02]  /*7c20*/  ISETP.LT.OR P6, PT, R6, 0x62, !P1 ;  /* 0x000000620600780c */ /* 0x000fc40004fc1670 */
[----:B------:R-:W-:Y:S01]  /*7c30*/  F2FP.SATFINITE.E4M3.F32.PACK_AB_MERGE_C R89, RZ, R89, RZ ;  /* 0x00000059ff59723e */ /* 0x000fe200048070ff */
[----:B------:R-:W-:Y:S01]  /*7c40*/  @!P3 STG.E.U8 desc[UR20][R18.64+0x58], R105 ;  /* 0x000058691200b986 */ /* 0x000fe2000c101114 */
[----:B-1----:R-:W-:Y:S02]  /*7c50*/  F2FP.SATFINITE.E4M3.F32.PACK_AB_MERGE_C R25, RZ, R100, RZ ;  /* 0x00000064ff19723e */ /* 0x002fe400048070ff */
[C---:B------:R-:W-:Y:S02]  /*7c60*/  ISETP.LT.OR P3, PT, R6.reuse, 0x61, !P0 ;  /* 0x000000610600780c */ /* 0x040fe40004761670 */
[----:B------:R-:W-:Y:S01]  /*7c70*/  F2FP.SATFINITE.E4M3.F32.PACK_AB_MERGE_C R27, RZ, R88, RZ ;  /* 0x00000058ff1b723e */ /* 0x000fe200048070ff */
[----:B------:R1:W-:Y:S01]  /*7c80*/  @!P4 STG.E.U8 desc[UR20][R18.64+0x59], R25 ;  /* 0x000059191200c986 */ /* 0x0003e2000c101114 */
[C---:B------:R-:W-:Y:S02]  /*7c90*/  ISETP.LT.OR P4, PT, R6.reuse, 0x62, !P0 ;  /* 0x000000620600780c */ /* 0x040fe40004781670 */
[----:B0-----:R-:W-:Y:S01]  /*7ca0*/  F2FP.SATFINITE.E4M3.F32.PACK_AB_MERGE_C R5, RZ, R98, RZ ;  /* 0x00000062ff05723e */ /* 0x001fe200048070ff */
[----:B------:R-:W-:Y:S01]  /*7cb0*/  @!P5 STG.E.U8 desc[UR20][R20.64+0x60], R101 ;  /* 0x000060651400d986 */ /* 0x000fe2000c101114 */
[----:B------:R-:W-:-:S03]  /*7cc0*/  ISETP.LT.OR P5, PT, R6, 0x69, !P1 ;  /* 0x000000690600780c */ /* 0x000fc60004fa1670 */
[----:B------:R0:W-:Y:S01]  /*7cd0*/  @!P6 STG.E.U8 desc[UR20][R20.64+0x61], R5 ;  /* 0x000061051400e986 */ /* 0x0001e2000c101114 */
[C---:B------:R-:W-:Y:S02]  /*7ce0*/  ISETP.LT.OR P6, PT, R6.reuse, 0x6a, !P1 ;  /* 0x0000006a0600780c */ /* 0x040fe40004fc1670 */
[----:B-1----:R-:W-:Y:S01]  /*7cf0*/  F2FP.SATFINITE.E4M3.F32.PACK_AB_MERGE_C R25, RZ, R96, RZ ;  /* 0x00000060ff19723e */ /* 0x002fe200048070ff */
[----:B------:R-:W-:Y:S01]  /*7d00*/  @!P3 STG.E.U8 desc[UR20][R18.64+0x60], R103 ;  /* 0x000060671200b986 */ /* 0x000fe2000c101114 */
[----:B------:R-:W-:-:S03]  /*7d10*/  ISETP.LT.OR P3, PT, R6, 0x69, !P0 ;  /* 0x000000690600780c */ /* 0x000fc60004761670 */
        /* <DEDUP_REMOVED lines=12> */
[C---:B------:R-:W-:Y:S01]  /*7de0*/  ISETP.LT.OR P1, PT, R6.reuse, 0x7a, !P1 ;  /* 0x0000007a0600780c */ /* 0x040fe20004f21670 */
[----:B------:R2:W-:Y:S01]  /*7df0*/  @!P5 STG.E.U8 desc[UR20][R20.64+0x70], R95 ;  /* 0x0000705f1400d986 */ /* 0x0005e2000c101114 */
[C---:B------:R-:W-:Y:S02]  /*7e00*/  ISETP.LT.OR P5, PT, R6.reuse, 0x72, !P0 ;  /* 0x000000720600780c */ /* 0x040fe400047a1670 */
[----:B0-----:R-:W-:Y:S01]  /*7e10*/  F2FP.SATFINITE.E4M3.F32.PACK_AB_MERGE_C R5, RZ, R90, RZ ;  /* 0x0000005aff05723e */ /* 0x001fe200048070ff */
[----:B------:R2:W-:Y:S01]  /*7e20*/  @!P6 STG.E.U8 desc[UR20][R20.64+0x71], R91 ;  /* 0x0000715b1400e986 */ /* 0x0005e2000c101114 */
[C---:B------:R-:W-:Y:S02]  /*7e30*/  ISETP.LT.OR P6, PT, R6.reuse, 0x79, !P0 ;  /* 0x000000790600780c */ /* 0x040fe400047c1670 */
[----:B------:R-:W-:Y:S01]  /*7e40*/  ISETP.LT.OR P0, PT, R6, 0x7a, !P0 ;  /* 0x0000007a0600780c */ /* 0x000fe20004701670 */
[----:B------:R2:W-:Y:S01]  /*7e50*/  @!P3 STG.E.U8 desc[UR20][R18.64+0x70], R93 ;  /* 0x0000705d1200b986 */ /* 0x0005e2000c101114 */
[----:B-1----:R-:W-:-:S05]  /*7e60*/  F2FP.SATFINITE.E4M3.F32.PACK_AB_MERGE_C R25, RZ, R22, RZ ;  /* 0x00000016ff19723e */ /* 0x002fca00048070ff */
[----:B------:R2:W-:Y:S04]  /*7e70*/  @!P5 STG.E.U8 desc[UR20][R18.64+0x71], R5 ;  /* 0x000071051200d986 */ /* 0x0005e8000c101114 */
[----:B------:R2:W-:Y:S04]  /*7e80*/  @!P4 STG.E.U8 desc[UR20][R20.64+0x78], R23 ;  /* 0x000078171400c986 */ /* 0x0005e8000c101114 */
[----:B------:R2:W-:Y:S04]  /*7e90*/  @!P1 STG.E.U8 desc[UR20][R20.64+0x79], R25 ;  /* 0x0000791914009986 */ /* 0x0005e8000c101114 */
[----:B------:R2:W-:Y:S04]  /*7ea0*/  @!P6 STG.E.U8 desc[UR20][R18.64+0x78], R89 ;  /* 0x000078591200e986 */ /* 0x0005e8000c101114 */
[----:B------:R2:W-:Y:S02]  /*7eb0*/  @!P0 STG.E.U8 desc[UR20][R18.64+0x79], R27 ;  /* 0x0000791b12008986 */ /* 0x0005e4000c101114 */
.L_x_172:
[----:B------:R-:W-:Y:S05]  /*7ec0*/  BSYNC B0 ;  /* 0x0000000000007941 */ /* 0x000fea0003800000 */
.L_x_42:
[C---:B------:R-:W-:Y:S01]  /*7ed0*/  LEA R2, P0, R8.reuse, R2, 0x1 ;  /* 0x0000000208027211 */ /* 0x040fe200078008ff */
[----:B------:R-:W-:Y:S01]  /*7ee0*/  ULDC.64 UR6, c[0x0][0x650] ;  /* 0x0001940000067ab9 */ /* 0x000fe20000000a00 */
[----:B-----5:R-:W-:Y:S01]  /*7ef0*/  IMAD.U32 R4, RZ, RZ, UR12 ;  /* 0x0000000cff047e24 */ /* 0x020fe2000f8e00ff */
[----:B0-2---:R-:W-:Y:S01]  /*7f00*/  PRMT R18, RZ, 0x7610, R18 ;  /* 0x00007610ff127816 */ /* 0x005fe20000000012 */
[----:B------:R-:W-:Y:S01]  /*7f10*/  IMAD.MOV.U32 R6, RZ, RZ, -0x1 ;  /* 0xffffffffff067424 */ /* 0x000fe200078e00ff */
[----:B------:R-:W-:Y:S01]  /*7f20*/  LEA.HI.X R3, R8, R3, R0, 0x1, P0 ;  /* 0x0000000308037211 */ /* 0x000fe200000f0c00 */
[----:B------:R0:W-:Y:S01]  /*7f30*/  SYNCS.ARRIVE.TRANS64.A1T0 RZ, [R4+UR22], RZ ;  /* 0x000000ff04ff79a7 */ /* 0x0001e20008100016 */
[----:B------:R-:W-:Y:S01]  /*7f40*/  ISETP.GE.U32.AND P0, PT, R2, UR6, PT ;  /* 0x0000000602007c0c */ /* 0x000fe2000bf06070 */
[----:B------:R-:W-:-:S03]  /*7f50*/  IMAD.MOV.U32 R5, RZ, RZ, -0x1 ;  /* 0xffffffffff057424 */ /* 0x000fc600078e00ff */
[----:B------:R-:W-:Y:S01]  /*7f60*/  ISETP.GE.U32.AND.EX P0, PT, R3, UR7, PT, P0 ;  /* 0x0000000703007c0c */ /* 0x000fe2000bf06100 */
[----:B0-----:R-:W-:-:S12]  /*7f70*/  IMAD.MOV.U32 R4, RZ, RZ, -0x1 ;  /* 0xffffffffff047424 */ /* 0x001fd800078e00ff */
[----:B------:R-:W-:Y:S05]  /*7f80*/  @P0 BRA `(.L_x_173) ;  /* 0x0000000400600947 */ /* 0x000fea0003800000 */
[----:B------:R-:W0:Y:S01]  /*7f90*/  S2R R28, SR_CTAID.X ;  /* 0x00000000001c7919 */ /* 0x000e220000002500 */
[----:B------:R-:W2:Y:S01]  /*7fa0*/  LDC.64 R22, c[0x0][0x628] ;  /* 0x00018a00ff167b82 */ /* 0x000ea20000000a00 */
[----:B------:R-:W-:Y:S01]  /*7fb0*/  ULDC UR6, c[0x0][0x150] ;  /* 0x0000540000067ab9 */ /* 0x000fe20000000800 */
[----:B-1--4-:R-:W-:Y:S01]  /*7fc0*/  IMAD.MOV.U32 R20, RZ, RZ, R2 ;  /* 0x000000ffff147224 */ /* 0x012fe200078e0002 */
[----:B------:R-:W1:Y:S01]  /*7fd0*/  S2R R30, SR_CTAID.Y ;  /* 0x00000000001e7919 */ /* 0x000e620000002600 */
[----:B------:R-:W-:-:S04]  /*7fe0*/  IMAD.MOV.U32 R21, RZ, RZ, R3 ;  /* 0x000000ffff157224 */ /* 0x000fc800078e0003 */
[----:B------:R-:W4:Y:S08]  /*7ff0*/  LDC R31, c[0x0][0x144] ;  /* 0x00005100ff1f7b82 */ /* 0x000f300000000800 */
[----:B------:R-:W1:Y:S08]  /*8000*/  LDC R6, c[0x0][0x630] ;  /* 0x00018c00ff067b82 */ /* 0x000e700000000800 */
[----:B------:R-:W1:Y:S01]  /*8010*/  LDC.64 R26, c[0x0][0x620] ;  /* 0x00018800ff1a7b82 */ /* 0x000e620000000a00 */
[----:B--2---:R-:W-:-:S04]  /*8020*/  ISETP.NE.U32.AND P0, PT, R22, RZ, PT ;  /* 0x000000ff1600720c */ /* 0x004fc80003f05070 */
[----:B------:R-:W-:Y:S02]  /*8030*/  ISETP.NE.AND.EX P0, PT, R23, RZ, PT, P0 ;  /* 0x000000ff1700720c */ /* 0x000fe40003f05300 */
[----:B0-----:R-:W-:-:S05]  /*8040*/  I2FP.F32.U32 R4, R28 ;  /* 0x0000001c00047245 */ /* 0x001fca0000201000 */
[----:B------:R-:W-:-:S04]  /*8050*/  FMUL R4, R4, UR6 ;  /* 0x0000000604047c20 */ /* 0x000fc80008400000 */
[----:B------:R0:W2:Y:S02]  /*8060*/  F2I.U32.TRUNC.NTZ R29, R4 ;  /* 0x00000004001d7305 */ /* 0x0000a4000020f000 */
[----:B----4-:R-:W-:Y:S05]  /*8070*/  @!P0 BRA `(.L_x_174) ;  /* 0x0000000000288947 */ /* 0x010fea0003800000 */
[----:B------:R-:W4:Y:S02]  /*8080*/  LDC R5, c[0x0][0x634] ;  /* 0x00018d00ff057b82 */ /* 0x000f240000000800 */
[----:B----4-:R-:W-:-:S05]  /*8090*/  IADD3 R21, P0, R2, R5, RZ ;  /* 0x0000000502157210 */ /* 0x010fca0007f1e0ff */
[----:B---3--:R-:W-:-:S04]  /*80a0*/  IMAD.X R25, RZ, RZ, R3, P0 ;  /* 0x000000ffff197224 */ /* 0x008fc800000e0603 */
[----:B0-----:R-:W-:-:S04]  /*80b0*/  IMAD.WIDE.U32 R4, R25, R22, RZ ;  /* 0x0000001619047225 */ /* 0x001fc800078e00ff */
[----:B------:R-:W-:-:S04]  /*80c0*/  IMAD.WIDE.U32 R18, P0, R21, R23, R4 ;  /* 0x0000001715127225 */ /* 0x000fc80007800004 */
[----:B------:R-:W-:-:S04]  /*80d0*/  IMAD.WIDE.U32 R4, R21, R22, RZ ;  /* 0x0000001615047225 */ /* 0x000fc800078e00ff */
[----:B------:R-:W-:Y:S01]  /*80e0*/  IMAD.X R21, RZ, RZ, RZ, P0 ;  /* 0x000000ffff157224 */ /* 0x000fe200000e06ff */
[----:B------:R-:W-:Y:S01]  /*80f0*/  IADD3 RZ, P0, R5, R18, RZ ;  /* 0x0000001205ff7210 */ /* 0x000fe20007f1e0ff */
[----:B------:R-:W-:-:S04]  /*8100*/  IMAD.MOV.U32 R20, RZ, RZ, R19 ;  /* 0x000000ffff147224 */ /* 0x000fc800078e0013 */
[----:B------:R-:W-:-:S08]  /*8110*/  IMAD.WIDE.U32.X R20, R25, R23, R20, P0 ;  /* 0x0000001719147225 */ /* 0x000fd000000e0414 */
.L_x_174:
[-CC-:B-1-3--:R-:W-:Y:S01]  /*8120*/  SHF.R.U64 R24, R20, R6.reuse, R21.reuse ;  /* 0x0000000614187219 */ /* 0x18afe20000001215 */
[----:B------:R-:W1:Y:S01]  /*8130*/  LDC.64 R34, c[0x0][0x640] ;  /* 0x00019000ff227b82 */ /* 0x000e620000000a00 */
[----:B0-----:R-:W-:Y:S01]  /*8140*/  SHF.R.U32.HI R4, RZ, R6, R21 ;  /* 0x00000006ff047219 */ /* 0x001fe20000011615 */
[----:B--2---:R-:W-:Y:S01]  /*8150*/  IMAD.MOV R29, RZ, RZ, -R29 ;  /* 0x000000ffff1d7224 */ /* 0x004fe200078e0a1d */
[----:B------:R-:W-:Y:S01]  /*8160*/  IADD3 R19, P0, RZ, -R24, RZ ;  /* 0x80000018ff137210 */ /* 0x000fe20007f1e0ff */
[----:B------:R-:W-:Y:S01]  /*8170*/  ULDC UR6, c[0x0][0x154] ;  /* 0x0000550000067ab9 */ /* 0x000fe20000000800 */
[----:B------:R-:W-:Y:S02]  /*8180*/  IMAD.MOV.U32 R21, RZ, RZ, 0x1 ;  /* 0x00000001ff157424 */ /* 0x000fe400078e00ff */
[----:B------:R-:W-:Y:S01]  /*8190*/  IMAD R29, R31, R29, R28 ;  /* 0x0000001d1f1d7224 */ /* 0x000fe200078e021c */
[----:B------:R-:W0:Y:S01]  /*81a0*/  LDC R18, c[0x0][0x618] ;  /* 0x00018600ff127b82 */ /* 0x000e220000000800 */
[----:B------:R-:W-:-:S04]  /*81b0*/  IMAD.X R5, RZ, RZ, ~R4, P0 ;  /* 0x000000ffff057224 */ /* 0x000fc800000e0e04 */
[-C--:B------:R-:W-:Y:S02]  /*81c0*/  IMAD R6, R5, R26.reuse, RZ ;  /* 0x0000001a05067224 */ /* 0x080fe400078e02ff */
[C---:B------:R-:W-:Y:S01]  /*81d0*/  IMAD.WIDE.U32 R4, R19.reuse, R26, R2 ;  /* 0x0000001a13047225 */ /* 0x040fe200078e0002 */
[----:B------:R-:W2:Y:S03]  /*81e0*/  LDC R20, c[0x0][0x608] ;  /* 0x00018200ff147b82 */ /* 0x000ea60000000800 */
[----:B------:R-:W-:Y:S01]  /*81f0*/  IMAD R19, R19, R27, R6 ;  /* 0x0000001b13137224 */ /* 0x000fe200078e0206 */
[----:B------:R-:W-:-:S03]  /*8200*/  I2FP.F32.U32 R6, R30 ;  /* 0x0000001e00067245 */ /* 0x000fc60000201000 */
[----:B------:R-:W-:Y:S01]  /*8210*/  IMAD.IADD R5, R5, 0x1, R19 ;  /* 0x0000000105057824 */ /* 0x000fe200078e0213 */
[----:B------:R-:W3:Y:S01]  /*8220*/  LDC R32, c[0x0][0x658] ;  /* 0x00019600ff207b82 */ /* 0x000ee20000000800 */
[----:B-1----:R-:W-:Y:S01]  /*8230*/  ISETP.NE.U32.AND P0, PT, R34, RZ, PT ;  /* 0x000000ff2200720c */ /* 0x002fe20003f05070 */
[----:B------:R-:W-:-:S03]  /*8240*/  IMAD.MOV.U32 R19, RZ, RZ, -0x1 ;  /* 0xffffffffff137424 */ /* 0x000fc600078e00ff */
[----:B------:R-:W-:-:S03]  /*8250*/  ISETP.NE.AND.EX P0, PT, R35, RZ, PT, P0 ;  /* 0x000000ff2300720c */ /* 0x000fc60003f05300 */
[----:B------:R-:W1:Y:S01]  /*8260*/  LDC R27, c[0x0][0x148] ;  /* 0x00005200ff1b7b82 */ /* 0x000e620000000800 */
[-CC-:B0-----:R-:W-:Y:S02]  /*8270*/  SHF.R.U64 R22, R4, R18.reuse, R5.reuse ;  /* 0x0000001204167219 */ /* 0x181fe40000001205 */
[----:B------:R-:W-:Y:S01]  /*8280*/  SHF.R.U32.HI R5, RZ, R18, R5 ;  /* 0x00000012ff057219 */ /* 0x000fe20000011605 */
[----:B------:R-:W-:-:S04]  /*8290*/  FMUL R18, R6, UR6 ;  /* 0x0000000606127c20 */ /* 0x000fc80008400000 */
[----:B------:R-:W0:Y:S01]  /*82a0*/  LDC R28, c[0x0][0x600] ;  /* 0x00018000ff1c7b82 */ /* 0x000e220000000800 */
[----:B------:R4:W0:Y:S01]  /*82b0*/  F2I.U32.TRUNC.NTZ R25, R18 ;  /* 0x0000001200197305 */ /* 0x000822000020f000 */
[-CC-:B--2---:R-:W-:Y:S02]  /*82c0*/  SHF.R.U64 R6, R22, R20.reuse, R5.reuse ;  /* 0x0000001416067219 */ /* 0x184fe40000001205 */
[----:B------:R-:W-:-:S04]  /*82d0*/  SHF.R.U32.HI R5, RZ, R20, R5 ;  /* 0x00000014ff057219 */ /* 0x000fc80000011605 */
[----:B------:R-:W2:Y:S01]  /*82e0*/  LDC R33, c[0x0][0x648] ;  /* 0x00019200ff217b82 */ /* 0x000ea20000000800 */
[-CC-:B---3--:R-:W-:Y:S02]  /*82f0*/  SHF.R.U64 R26, R6, R32.reuse, R5.reuse ;  /* 0x00000020061a7219 */ /* 0x188fe40000001205 */
[-C--:B------:R-:W-:Y:S02]  /*8300*/  SHF.L.U32 R19, R19, R32.reuse, RZ ;  /* 0x0000002013137219 */ /* 0x080fe400000006ff */
[-C--:B------:R-:W-:Y:S01]  /*8310*/  SHF.R.U32.HI R5, RZ, R32.reuse, R5 ;  /* 0x00000020ff057219 */ /* 0x080fe20000011605 */
[----:B------:R-:W-:Y:S01]  /*8320*/  IMAD.MOV.U32 R4, RZ, RZ, R26 ;  /* 0x000000ffff047224 */ /* 0x000fe200078e001a */
[----:B------:R-:W-:Y:S01]  /*8330*/  SHF.L.U32 R32, R21, R32, RZ ;  /* 0x0000002015207219 */ /* 0x000fe200000006ff */
[----:B------:R-:W3:Y:S01]  /*8340*/  LDC R36, c[0x0][0x638] ;  /* 0x00018e00ff247b82 */ /* 0x000ee20000000800 */
[----:B------:R-:W-:-:S07]  /*8350*/  LOP3.LUT R31, RZ, R19, RZ, 0x33, !PT ;  /* 0x00000013ff1f7212 */ /* 0x000fce00078e33ff */
[----:B------:R-:W0:Y:S01]  /*8360*/  LDC R37, c[0x0][0x610] ;  /* 0x00018400ff257b82 */ /* 0x000e220000000800 */
[----:B----4-:R-:W-:Y:S05]  /*8370*/  @!P0 BRA `(.L_x_175) ;  /* 0x0000000000288947 */ /* 0x010fea0003800000 */
[----:B------:R-:W4:Y:S02]  /*8380*/  LDC R21, c[0x0][0x64c] ;  /* 0x00019300ff157b82 */ /* 0x000f240000000800 */
[----:B----4-:R-:W-:-:S05]  /*8390*/  IADD3 R21, P0, R26, R21, RZ ;  /* 0x000000151a157210 */ /* 0x010fca0007f1e0ff */
        /* <DEDUP_REMOVED lines=8> */
.L_x_175:
[----:B--2---:R-:W-:Y:S01]  /*8420*/  SHF.R.U64 R4, R4, R33, R5 ;  /* 0x0000002104047219 */ /* 0x004fe20000001205 */
[----:B0-----:R-:W-:Y:S01]  /*8430*/  VIADD R21, R28, 0xffffffff ;  /* 0xffffffff1c157836 */ /* 0x001fe20000000000 */
[----:B------:R-:W-:Y:S01]  /*8440*/  LOP3.LUT R19, R6, R31, RZ, 0xc0, !PT ;  /* 0x0000001f06137212 */ /* 0x000fe200078ec0ff */
[----:B------:R-:W-:Y:S02]  /*8450*/  IMAD.MOV R25, RZ, RZ, -R25 ;  /* 0x000000ffff197224 */ /* 0x000fe400078e0a19 */
[----:B------:R-:W-:Y:S02]  /*8460*/  IMAD.MOV R5, RZ, RZ, -R4 ;  /* 0x000000ffff057224 */ /* 0x000fe400078e0a04 */
[----:B------:R-:W-:Y:S01]  /*8470*/  IMAD R6, R32, R4, R19 ;  /* 0x0000000420067224 */ /* 0x000fe200078e0213 */
[----:B------:R-:W-:Y:S01]  /*8480*/  LOP3.LUT R19, R22, R21, RZ, 0xc0, !PT ;  /* 0x0000001516137212 */ /* 0x000fe200078ec0ff */
[----:B-1----:R-:W-:Y:S02]  /*8490*/  @P2 IMAD R29, R27, R25, R30 ;  /* 0x000000191b1d2224 */ /* 0x002fe400078e021e */
[----:B---3--:R-:W-:-:S02]  /*84a0*/  IMAD R4, R5, R36, R26 ;  /* 0x0000002405047224 */ /* 0x008fc400078e021a */
[----:B------:R-:W-:Y:S02]  /*84b0*/  IMAD R6, R6, R37, R29 ;  /* 0x0000002506067224 */ /* 0x000fe400078e021d */
[----:B------:R-:W-:Y:S02]  /*84c0*/  IMAD R19, R4, R28, R19 ;  /* 0x0000001c04137224 */ /* 0x000fe400078e0213 */
[----:B------:R-:W-:Y:S02]  /*84d0*/  IMAD.MOV.U32 R18, RZ, RZ, 0x1 ;  /* 0x00000001ff127424 */ /* 0x000fe400078e00ff */
[----:B------:R-:W-:Y:S01]  /*84e0*/  IMAD.MOV.U32 R4, RZ, RZ, R24 ;  /* 0x000000ffff047224 */ /* 0x000fe200078e0018 */
[----:B------:R-:W-:Y:S02]  /*84f0*/  SEL R5, R19, R6, !P2 ;  /* 0x0000000613057207 */ /* 0x000fe40005000000 */
[----:B------:R-:W-:-:S07]  /*8500*/  SEL R6, R6, R19, !P2 ;  /* 0x0000001306067207 */ /* 0x000fce0005000000 */
.L_x_173:
[----:B------:R-:W-:Y:S02]  /*8510*/  LOP3.LUT P0, RZ, R18, 0xff, RZ, 0xc0, !PT ;  /* 0x000000ff12ff7812 */ /* 0x000fe4000780c0ff */
[----:B------:R-:W-:-:S11]  /*8520*/  LOP3.LUT R150, R150, 0x1, RZ, 0x3c, !PT ;  /* 0x0000000196967812 */ /* 0x000fd600078e3cff */
[----:B------:R-:W-:Y:S05]  /*8530*/  @P0 BRA `(.L_x_176) ;  /* 0xffffff9400540947 */ /* 0x000fea000383ffff */
[----:B------:R-:W-:Y:S05]  /*8540*/  EXIT ;  /* 0x000000000000794d */ /* 0x000fea0003800000 */
.L_x_18:
[----:B------:R-:W-:-:S08]  /*8550*/  ISETP.NE.AND P0, PT, R18, RZ, PT ;  /* 0x000000ff1200720c */ /* 0x000fd00003f05270 */
[----:B--23-5:R-:W0:-:S00]  /*8560*/  USETMAXREG.DEALLOC.CTAPOOL 0x28 ;  /* 0x00000028000079c8 */ /* 0x02ce0000080e0500 */
[----:B------:R-:W-:Y:S05]  /*8570*/  @P0 EXIT ;  /* 0x000000000000094d */ /* 0x000fea0003800000 */
[----:B0-----:R-:W-:Y:S01]  /*8580*/  LOP3.LUT P0, RZ, R20, 0xff, RZ, 0xc0, !PT ;  /* 0x000000ff14ff7812 */ /* 0x001fe2000780c0ff */
[----:B------:R-:W-:Y:S02]  /*8590*/  IMAD.MOV.U32 R12, RZ, RZ, 0x1 ;  /* 0x00000001ff0c7424 */ /* 0x000fe400078e00ff */
[----:B------:R-:W-:-:S10]  /*85a0*/  IMAD.MOV.U32 R13, RZ, RZ, RZ ;  /* 0x000000ffff0d7224 */ /* 0x000fd400078e00ff */
[----:B------:R-:W-:Y:S05]  /*85b0*/  @!P0 BRA `(.L_x_177) ;  /* 0x0000000c00308947 */ /* 0x000fea0003800000 */
[----:B------:R-:W0:Y:S01]  /*85c0*/  S2R R17, SR_CgaCtaId ;  /* 0x0000000000117919 */ /* 0x000e220000008800 */
[----:B------:R-:W-:Y:S01]  /*85d0*/  LOP3.LUT P0, RZ, R11, 0x1f, RZ, 0xc0, !PT ;  /* 0x0000001f0bff7812 */ /* 0x000fe2000780c0ff */
[----:B------:R-:W-:Y:S01]  /*85e0*/  ULDC UR5, c[0x0][0x658] ;  /* 0x0001960000057ab9 */ /* 0x000fe20000000800 */
[----:B------:R-:W-:Y:S01]  /*85f0*/  UMOV UR6, 0xffffffff ;  /* 0xffffffff00067882 */ /* 0x000fe20000000000 */
[----:B------:R-:W-:Y:S01]  /*8600*/  BSSY B0, `(.L_x_177) ;  /* 0x00000c7000007945 */ /* 0x000fe20003800000 */
[----:B------:R-:W-:Y:S01]  /*8610*/  USHF.L.U32 UR6, UR6, UR5, URZ ;  /* 0x0000000506067299 */ /* 0x000fe2000800063f */
[C---:B------:R-:W-:Y:S01]  /*8620*/  ISETP.NE.AND P3, PT, R10.reuse, RZ, PT ;  /* 0x000000ff0a00720c */ /* 0x040fe20003f65270 */
[----:B------:R-:W-:Y:S01]  /*8630*/  IMAD.MOV.U32 R15, RZ, RZ, 0x1 ;  /* 0x00000001ff0f7424 */ /* 0x000fe200078e00ff */
[----:B------:R-:W-:Y:S01]  /*8640*/  ISETP.NE.OR P0, PT, R10, RZ, !P0 ;  /* 0x000000ff0a00720c */ /* 0x000fe20004705670 */
[----:B------:R-:W-:Y:S01]  /*8650*/  IMAD.MOV.U32 R12, RZ, RZ, 0x1 ;  /* 0x00000001ff0c7424 */ /* 0x000fe200078e00ff */
[----:B------:R-:W-:Y:S01]  /*8660*/  LOP3.LUT R14, R7, 0x2, RZ, 0xfc, !PT ;  /* 0x00000002070e7812 */ /* 0x000fe200078efcff */
[----:B------:R-:W-:Y:S01]  /*8670*/  IMAD.MOV.U32 R13, RZ, RZ, RZ ;  /* 0x000000ffff0d7224 */ /* 0x000fe200078e00ff */
[----:B------:R-:W-:Y:S01]  /*8680*/  ULDC UR4, c[0x0][0x600] ;  /* 0x0001800000047ab9 */ /* 0x000fe20000000800 */
[----:B------:R-:W-:Y:S01]  /*8690*/  UMOV UR7, 0x1 ;  /* 0x0000000100077882 */ /* 0x000fe20000000000 */
[----:B------:R-:W-:-:S02]  /*86a0*/  UIADD3 UR22, UR13, 0x1, URZ ;  /* 0x000000010d167890 */ /* 0x000fc4000fffe03f */
[----:B------:R-:W-:Y:S02]  /*86b0*/  UIADD3 UR16, UR4, -0x1, URZ ;  /* 0xffffffff04107890 */ /* 0x000fe4000fffe03f */
[----:B------:R-:W-:Y:S02]  /*86c0*/  USHF.L.U32 UR18, UR7, UR5, URZ ;  /* 0x0000000507127299 */ /* 0x000fe4000800063f */
[----:B------:R-:W-:Y:S01]  /*86d0*/  ULOP3.LUT UR17, URZ, UR6, URZ, 0x33, !UPT ;  /* 0x000000063f117292 */ /* 0x000fe2000f8e333f */
[----:B------:R-:W-:Y:S01]  /*86e0*/  ULDC.64 UR20, c[0x0][0x198] ;  /* 0x0000660000147ab9 */ /* 0x000fe20000000a00 */
[C---:B0-----:R-:W-:Y:S02]  /*86f0*/  IMAD.SHL.U32 R16, R17.reuse, 0x40, RZ ;  /* 0x0000004011107824 */ /* 0x041fe400078e00ff */
[----:B------:R-:W-:-:S03]  /*8700*/  IMAD.SHL.U32 R17, R17, 0x800, RZ ;  /* 0x0000080011117824 */ /* 0x000fc600078e00ff */
[----:B------:R-:W-:Y:S02]  /*8710*/  LOP3.LUT R16, R16, 0x40, RZ, 0xc0, !PT ;  /* 0x0000004010107812 */ /* 0x000fe400078ec0ff */
[----:B------:R-:W-:-:S07]  /*8720*/  LOP3.LUT R17, R17, 0x800, RZ, 0xc0, !PT ;  /* 0x0000080011117812 */ /* 0x000fce00078ec0ff */
.L_x_189:
[----:B------:R-:W-:-:S03]  /*8730*/  UMOV UR4, 0xffffffff ;  /* 0xffffffff00047882 */ /* 0x000fc60000000000 */
[----:B------:R-:W-:Y:S05]  /*8740*/  BRA.DIV UR4, `(.L_x_178) ;  /* 0x0000002204907947 */ /* 0x000fea000b800000 */
[----:B------:R-:W-:-:S13]  /*8750*/  ELECT P1, URZ, PT ;  /* 0x00000000003f782f */ /* 0x000fda0003820000 */
.L_x_235:
[----:B------:R-:W0:Y:S01]  /*8760*/  LDC R10, c[0x0][0x28c] ;  /* 0x0000a300ff0a7b82 */ /* 0x000e220000000800 */
[----:B------:R-:W-:Y:S01]  /*8770*/  BSSY B1, `(.L_x_179) ;  /* 0x0000039000017945 */ /* 0x000fe20003800000 */
[----:B0-----:R-:W-:-:S13]  /*8780*/  ISETP.LT.OR P1, PT, R10, 0x1, !P1 ;  /* 0x000000010a00780c */ /* 0x001fda0004f21670 */
[----:B------:R-:W-:Y:S05]  /*8790*/  @P1 BRA `(.L_x_180) ;  /* 0x0000000000d81947 */ /* 0x000fea0003800000 */
[----:B------:R-:W-:Y:S02]  /*87a0*/  IMAD R18, R5, 0x80, R16 ;  /* 0x0000008005127824 */ /* 0x000fe400078e0210 */
[----:B------:R-:W-:Y:S02]  /*87b0*/  IMAD.SHL.U32 R19, R6, 0x40, RZ ;  /* 0x0000004006137824 */ /* 0x000fe400078e00ff */
[----:B------:R-:W-:Y:S02]  /*87c0*/  IMAD.MOV.U32 R20, RZ, RZ, RZ ;  /* 0x000000ffff147224 */ /* 0x000fe400078e00ff */
[----:B------:R-:W-:Y:S02]  /*87d0*/  IMAD.U32 R22, RZ, RZ, UR22 ;  /* 0x00000016ff167e24 */ /* 0x000fe4000f8e00ff */
[----:B------:R-:W-:Y:S02]  /*87e0*/  IMAD.MOV.U32 R5, RZ, RZ, R12 ;  /* 0x000000ffff057224 */ /* 0x000fe400078e000c */
[----:B------:R-:W-:-:S07]  /*87f0*/  IMAD.MOV.U32 R6, RZ, RZ, R13 ;  /* 0x000000ffff067224 */ /* 0x000fce00078e000d */
.L_x_184:
[----:B------:R-:W0:Y:S01]  /*8800*/  S2R R11, SR_CgaCtaId ;  /* 0x00000000000b7919 */ /* 0x000e220000008800 */
[----:B------:R-:W-:-:S04]  /*8810*/  MOV R10, 0x400 ;  /* 0x00000400000a7802 */ /* 0x000fc80000000f00 */
[----:B0-----:R-:W-:Y:S02]  /*8820*/  LEA R23, R11, R10, 0x18 ;  /* 0x0000000a0b177211 */ /* 0x001fe400078ec0ff */
[----:B------:R-:W-:Y:S01]  /*8830*/  SHF.L.U32 R10, R5, 0x1f, RZ ;  /* 0x0000001f050a7819 */ /* 0x000fe200000006ff */
[----:B------:R-:W0:Y:S02]  /*8840*/  @!P3 LDC R11, c[0x0][0x500] ;  /* 0x00014000ff0bbb82 */ /* 0x000e240000000800 */
[----:B------:R-:W-:-:S04]  /*8850*/  IMAD R21, R6, 0x8, R23 ;  /* 0x0000000806157824 */ /* 0x000fc800078e0217 */
[----:B------:R-:W1:Y:S02]  /*8860*/  SYNCS.PHASECHK.TRANS64.TRYWAIT P1, [R21+URZ+0x128], R10 ;  /* 0x0001280a150075a7 */ /* 0x000e64000802017f */
[----:B-1----:R-:W-:Y:S05]  /*8870*/  @!P1 BRA `(.L_x_181) ;  /* 0x0000002000649947 */ /* 0x002fea0003800000 */
.L_x_236:
[----:B-1----:R-:W-:Y:S01]  /*8880*/  PRMT R10, R14, 0x9910, RZ ;  /* 0x000099100e0a7816 */ /* 0x002fe200000000ff */
[----:B0-----:R0:W-:Y:S03]  /*8890*/  @!P3 SYNCS.ARRIVE.TRANS64 RZ, [R21+URZ], R11 ;  /* 0x0000000b15ffb9a7 */ /* 0x0011e6000800003f */
[----:B------:R-:W-:-:S13]  /*88a0*/  ISETP.NE.AND P1, PT, R10, 0x2, PT ;  /* 0x000000020a00780c */ /* 0x000fda0003f25270 */
[----:B0-----:R-:W-:Y:S05]  /*88b0*/  @P1 BRA `(.L_x_182) ;  /* 0x0000000000041947 */ /* 0x001fea0003800000 */
[----:B------:R-:W-:Y:S01]  /*88c0*/  BPT.TRAP 0x1 ;  /* 0x000000040000795c */ /* 0x000fe20000300000 */
.L_x_182:
[----:B------:R-:W-:Y:S05]  /*88d0*/  @P0 BRA `(.L_x_183) ;  /* 0x0000000000040947 */ /* 0x000fea0003800000 */
[----:B------:R-:W-:Y:S01]  /*88e0*/  BPT.TRAP 0x1 ;  /* 0x000000040000795c */ /* 0x000fe20000300000 */
.L_x_183:
[----:B------:R-:W-:Y:S01]  /*88f0*/  R2UR UR15, R23 ;  /* 0x00000000170f72ca */ /* 0x000fe200000e0000 */
[C---:B------:R-:W-:Y:S01]  /*8900*/  IMAD R23, R6.reuse, 0x800, R23 ;  /* 0x0000080006177824 */ /* 0x040fe200078e0217 */
[----:B------:R-:W-:Y:S01]  /*8910*/  R2UR UR9, R21 ;  /* 0x00000000150972ca */ /* 0x000fe200000e0000 */
[----:B------:R-:W-:Y:S01]  /*8920*/  IMAD R10, R6, 0x1000, R17 ;  /* 0x00001000060a7824 */ /* 0x000fe200078e0211 */
[----:B------:R-:W-:Y:S01]  /*8930*/  UIADD3 UR4, UP0, UR20, 0xf0, URZ ;  /* 0x000000f014047890 */ /* 0x000fe2000ff1e03f */
[----:B------:R-:W-:Y:S01]  /*8940*/  VIADD R22, R22, 0xffffffff ;  /* 0xffffffff16167836 */ /* 0x000fe20000000000 */
[----:B------:R-:W-:Y:S01]  /*8950*/  R2UR UR5, R23 ;  /* 0x00000000170572ca */ /* 0x000fe200000e0000 */
[----:B------:R-:W-:Y:S01]  /*8960*/  UIADD3 UR24, UP1, UR20, 0x1f0, URZ ;  /* 0x000001f014187890 */ /* 0x000fe2000ff3e03f */
[----:B------:R-:W-:Y:S01]  /*8970*/  R2UR UR8, R10 ;  /* 0x000000000a0872ca */ /* 0x000fe200000e0000 */
[----:B------:R-:W-:Y:S01]  /*8980*/  VIADD R6, R6, 0x1 ;  /* 0x0000000106067836 */ /* 0x000fe20000000000 */
[----:B------:R-:W-:Y:S01]  /*8990*/  R2UR UR11, R19 ;  /* 0x00000000130b72ca */ /* 0x000fe200000e0000 */
[----:B------:R-:W-:Y:S01]  /*89a0*/  UIADD3.X UR25, URZ, UR21, URZ, UP1, !UPT ;  /* 0x000000153f197290 */ /* 0x000fe20008ffe43f */
[----:B------:R-:W-:Y:S01]  /*89b0*/  R2UR UR10, R20 ;  /* 0x00000000140a72ca */ /* 0x000fe200000e0000 */
[----:B------:R-:W-:Y:S01]  /*89c0*/  UMOV UR6, 0x0 ;  /* 0x0000000000067882 */ /* 0x000fe20000000000 */
[----:B------:R-:W-:Y:S01]  /*89d0*/  R2UR UR12, R4 ;  /* 0x00000000040c72ca */ /* 0x000fe200000e0000 */
[----:B------:R-:W-:Y:S01]  /*89e0*/  UMOV UR7, 0x10000000 ;  /* 0x1000000000077882 */ /* 0x000fe20000000000 */
[----:B------:R-:W-:Y:S01]  /*89f0*/  R2UR UR19, R18 ;  /* 0x00000000121372ca */ /* 0x000fe200000e0000 */
[----:B------:R-:W-:Y:S01]  /*8a00*/  UMOV UR23, 0x30000 ;  /* 0x0003000000177882 */ /* 0x000fe20000000000 */
[----:B------:R-:W-:Y:S01]  /*8a10*/  ISETP.GT.AND P4, PT, R22, 0x1, PT ;  /* 0x000000011600780c */ /* 0x000fe20003f84270 */
[----:B------:R-:W-:Y:S01]  /*8a20*/  UIADD3 UR14, UR5, 0x380, URZ ;  /* 0x00000380050e7890 */ /* 0x000fe2000fffe03f */
[----:B------:R-:W-:Y:S01]  /*8a30*/  ISETP.NE.AND P1, PT, R6, 0x25, PT ;  /* 0x000000250600780c */ /* 0x000fe20003f25270 */
[----:B------:R-:W-:Y:S01]  /*8a40*/  UIADD3.X UR5, URZ, UR21, URZ, UP0, !UPT ;  /* 0x000000153f057290 */ /* 0x000fe200087fe43f */
[----:B------:R-:W-:Y:S01]  /*8a50*/  VIADD R20, R20, 0x20 ;  /* 0x0000002014147836 */ /* 0x000fe20000000000 */
[----:B------:R-:W-:Y:S01]  /*8a60*/  UIADD3 UR15, UR15, 0x12b80, UR8 ;  /* 0x00012b800f0f7890 */ /* 0x000fe2000fffe008 */
[----:B------:R-:W-:-:S02]  /*8a70*/  SEL R10, RZ, 0x1, P1 ;  /* 0x00000001ff0a7807 */ /* 0x000fc40000800000 */
[----:B------:R-:W-:Y:S01]  /*8a80*/  UMOV UR8, UR14 ;  /* 0x0000000e00087c82 */ /* 0x000fe20008000000 */
[----:B------:R-:W-:Y:S02]  /*8a90*/  SEL R6, R6, RZ, P1 ;  /* 0x000000ff06067207 */ /* 0x000fe40000800000 */
[----:B------:R-:W-:Y:S01]  /*8aa0*/  LOP3.LUT R5, R5, R10, RZ, 0x3c, !PT ;  /* 0x0000000a05057212 */ /* 0x000fe200078e3cff */
[----:B------:R0:W-:Y:S02]  /*8ab0*/  UTMALDG.3D [UR8], [UR4], desc[UR6] ;  /* 0x00000608040075b4 */ /* 0x0001e40008011000 */
[----:B0-----:R-:W-:Y:S01]  /*8ac0*/  UMOV UR11, UR19 ;  /* 0x00000013000b7c82 */ /* 0x001fe20008000000 */
[----:B------:R-:W-:Y:S02]  /*8ad0*/  UMOV UR8, UR15 ;  /* 0x0000000f00087c82 */ /* 0x000fe40008000000 */
[----:B------:R0:W-:Y:S02]  /*8ae0*/  UTMALDG.3D.MULTICAST [UR8], [UR24], UR23, desc[UR6] ;  /* 0x00000608180073b4 */ /* 0x0001e40008011817 */
[----:B0-----:R-:W-:Y:S05]  /*8af0*/  @P4 BRA `(.L_x_184) ;  /* 0xfffffffc00404947 */ /* 0x001fea000383ffff */
.L_x_180:
[----:B------:R-:W-:Y:S05]  /*8b00*/  BSYNC B1 ;  /* 0x0000000000017941 */ /* 0x000fea0003800000 */
.L_x_179:
[----:B------:R-:W-:Y:S01]  /*8b10*/  LOP3.LUT P5, RZ, R15, 0xff, RZ, 0xc0, !PT ;  /* 0x000000ff0fff7812 */ /* 0x000fe200078ac0ff */
[----:B------:R-:W-:Y:S01]  /*8b20*/  VIADD R6, R13, UR13 ;  /* 0x0000000d0d067c36 */ /* 0x000fe20008000000 */
[----:B------:R-:W-:Y:S02]  /*8b30*/  UISETP.GE.U32.AND UP0, UPT, UR13, 0x25, UPT ;  /* 0x000000250d00788c */ /* 0x000fe4000bf06070 */
[----:B------:R-:W-:Y:S01]  /*8b40*/  IMAD.U32 R13, RZ, RZ, UR13 ;  /* 0x0000000dff0d7e24 */ /* 0x000fe2000f8e00ff */
[----:B------:R-:W-:Y:S01]  /*8b50*/  ULDC.64 UR4, c[0x0][0x650] ;  /* 0x0001940000047ab9 */ /* 0x000fe20000000a00 */
[C---:B------:R-:W-:Y:S01]  /*8b60*/  IMAD.WIDE.U32 R4, R6.reuse, -0x45306eb3, RZ ;  /* 0xbacf914d06047825 */ /* 0x040fe200078e00ff */
[C---:B------:R-:W-:Y:S01]  /*8b70*/  ISETP.GT.U32.AND P1, PT, R6.reuse, 0x24, PT ;  /* 0x000000240600780c */ /* 0x040fe20003f24070 */
[----:B------:R-:W-:Y:S01]  /*8b80*/  BSSY B1, `(.L_x_185) ;  /* 0x000006c000017945 */ /* 0x000fe20003800000 */
[----:B------:R-:W-:Y:S01]  /*8b90*/  PLOP3.LUT P4, PT, PT, PT, UP0, 0x80, 0x0 ;  /* 0x000000000000781c */ /* 0x000fe20003f8f008 */
[----:B------:R-:W-:Y:S01]  /*8ba0*/  IMAD.IADD R4, R6, 0x1, -R5 ;  /* 0x0000000106047824 */ /* 0x000fe200078e0a05 */
[----:B------:R-:W-:-:S02]  /*8bb0*/  ISETP.LT.U32.AND P1, PT, R13, 0x25, P1 ;  /* 0x000000250d00780c */ /* 0x000fc40000f21070 */
[----:B------:R-:W-:Y:S01]  /*8bc0*/  PRMT R15, RZ, 0x7610, R15 ;  /* 0x00007610ff0f7816 */ /* 0x000fe2000000000f */
[----:B------:R-:W0:Y:S01]  /*8bd0*/  @P5 S2R R11, SR_CgaCtaId ;  /* 0x00000000000b5919 */ /* 0x000e220000008800 */
[----:B------:R-:W-:Y:S02]  /*8be0*/  @P5 MOV R10, 0x400 ;  /* 0x00000400000a5802 */ /* 0x000fe40000000f00 */
[----:B------:R-:W-:Y:S01]  /*8bf0*/  LEA.HI R4, R4, R5, RZ, 0x1f ;  /* 0x0000000504047211 */ /* 0x000fe200078ff8ff */
[----:B------:R-:W-:-:S03]  /*8c00*/  IMAD.MOV.U32 R5, RZ, RZ, -0x1 ;  /* 0xffffffffff057424 */ /* 0x000fc600078e00ff */
[----:B------:R-:W-:Y:S01]  /*8c10*/  SHF.R.U32.HI R13, RZ, 0x5, R4 ;  /* 0x00000005ff0d7819 */ /* 0x000fe20000011604 */
[----:B------:R-:W-:Y:S01]  /*8c20*/  IMAD.MOV.U32 R4, RZ, RZ, -0x1 ;  /* 0xffffffffff047424 */ /* 0x000fe200078e00ff */
[----:B0-----:R-:W-:Y:S02]  /*8c30*/  @P5 LEA R10, R11, R10, 0x18 ;  /* 0x0000000a0b0a5211 */ /* 0x001fe400078ec0ff */
[----:B------:R-:W-:Y:S02]  /*8c40*/  SEL R11, RZ, 0x1, !P1 ;  /* 0x00000001ff0b7807 */ /* 0x000fe40004800000 */
[----:B------:R-:W-:Y:S01]  /*8c50*/  IADD3 R2, P1, R2, R8, RZ ;  /* 0x0000000802027210 */ /* 0x000fe20007f3e0ff */
[----:B------:R0:W-:Y:S01]  /*8c60*/  @P5 SYNCS.ARRIVE.TRANS64.A1T0 RZ, [R10+URZ+0x288], RZ ;  /* 0x000288ff0aff59a7 */ /* 0x0001e2000810003f */
[----:B------:R-:W-:-:S03]  /*8c70*/  LOP3.LUT R12, R12, R11, RZ, 0x3c, !PT ;  /* 0x0000000b0c0c7212 */ /* 0x000fc600078e3cff */
[----:B------:R-:W-:Y:S01]  /*8c80*/  IMAD.X R3, R3, 0x1, R0, P1 ;  /* 0x0000000103037824 */ /* 0x000fe200008e0600 */
[----:B------:R-:W-:Y:S02]  /*8c90*/  ISETP.GE.U32.AND P1, PT, R2, UR4, PT ;  /* 0x0000000402007c0c */ /* 0x000fe4000bf26070 */
[----:B------:R-:W-:Y:S01]  /*8ca0*/  @P4 LOP3.LUT R12, R12, 0x1, R13, 0x78, !PT ;  /* 0x000000010c0c4812 */ /* 0x000fe200078e780d */
[----:B------:R-:W-:Y:S01]  /*8cb0*/  IMAD R13, R13, -0x25, R6 ;  /* 0xffffffdb0d0d7824 */ /* 0x000fe200078e0206 */
[----:B------:R-:W-:Y:S01]  /*8cc0*/  ISETP.GE.U32.AND.EX P1, PT, R3, UR5, PT, P1 ;  /* 0x0000000503007c0c */ /* 0x000fe2000bf26110 */
[----:B------:R-:W-:Y:S01]  /*8cd0*/  IMAD.MOV.U32 R6, RZ, RZ, -0x1 ;  /* 0xffffffffff067424 */ /* 0x000fe200078e00ff */
[----:B0-----:R-:W-:-:S11]  /*8ce0*/  PRMT R10, RZ, 0x7610, R10 ;  /* 0x00007610ff0a7816 */ /* 0x001fd6000000000a */
[----:B------:R-:W-:Y:S05]  /*8cf0*/  @P1 BRA `(.L_x_186) ;  /* 0x0000000400501947 */ /* 0x000fea0003800000 */
[----:B------:R-:W0:Y:S01]  /*8d00*/  S2R R6, SR_CTAID.X ;  /* 0x0000000000067919 */ /* 0x000e220000002500 */
[----:B------:R-:W-:Y:S01]  /*8d10*/  ULDC.64 UR4, c[0x0][0x628] ;  /* 0x00018a0000047ab9 */ /* 0x000fe20000000a00 */
[----:B------:R-:W-:Y:S01]  /*8d20*/  ULDC UR7, c[0x0][0x630] ;  /* 0x00018c0000077ab9 */ /* 0x000fe20000000800 */
[----:B------:R-:W-:Y:S01]  /*8d30*/  ISETP.NE.U32.AND P1, PT, RZ, UR4, PT ;  /* 0x00000004ff007c0c */ /* 0x000fe2000bf25070 */
[----:B------:R-:W1:Y:S01]  /*8d40*/  S2R R19, SR_CTAID.Y ;  /* 0x0000000000137919 */ /* 0x000e620000002600 */
[----:B------:R-:W-:Y:S01]  /*8d50*/  ULDC UR8, c[0x0][0x150] ;  /* 0x0000540000087ab9 */ /* 0x000fe20000000800 */
[----:B------:R-:W-:Y:S01]  /*8d60*/  IMAD.MOV.U32 R4, RZ, RZ, R2 ;  /* 0x000000ffff047224 */ /* 0x000fe200078e0002 */
[----:B------:R-:W-:Y:S01]  /*8d70*/  ISETP.NE.AND.EX P1, PT, RZ, UR5, PT, P1 ;  /* 0x00000005ff007c0c */ /* 0x000fe2000bf25310 */
[----:B------:R-:W-:Y:S01]  /*8d80*/  IMAD.MOV.U32 R5, RZ, RZ, R3 ;  /* 0x000000ffff057224 */ /* 0x000fe200078e0003 */
[----:B0-----:R-:W-:-:S11]  /*8d90*/  I2FP.F32.U32 R20, R6 ;  /* 0x0000000600147245 */ /* 0x001fd60000201000 */
[----:B------:R-:W-:Y:S05]  /*8da0*/  @!P1 BRA `(.L_x_187) ;  /* 0x0000000000289947 */ /* 0x000fea0003800000 */
[----:B------:R-:W-:Y:S02]  /*8db0*/  ULDC UR6, c[0x0][0x634] ;  /* 0x00018d0000067ab9 */ /* 0x000fe40000000800 */
[----:B------:R-:W-:-:S05]  /*8dc0*/  IADD3 R5, P1, R2, UR6, RZ ;  /* 0x0000000602057c10 */ /* 0x000fca000ff3e0ff */
[----:B------:R-:W-:-:S04]  /*8dd0*/  IMAD.X R21, RZ, RZ, R3, P1 ;  /* 0x000000ffff157224 */ /* 0x000fc800008e0603 */
[----:B------:R-:W-:-:S04]  /*8de0*/  IMAD.WIDE.U32 R10, R21, UR4, RZ ;  /* 0x00000004150a7c25 */ /* 0x000fc8000f8e00ff */
[----:B------:R-:W-:-:S04]  /*8df0*/  IMAD.WIDE.U32 R10, P1, R5, UR5, R10 ;  /* 0x00000005050a7c25 */ /* 0x000fc8000f82000a */
[----:B------:R-:W-:-:S04]  /*8e00*/  IMAD.WIDE.U32 R4, R5, UR4, RZ ;  /* 0x0000000405047c25 */ /* 0x000fc8000f8e00ff */
[----:B------:R-:W-:Y:S01]  /*8e10*/  IMAD.MOV.U32 R4, RZ, RZ, R11 ;  /* 0x000000ffff047224 */ /* 0x000fe200078e000b */
[----:B------:R-:W-:Y:S01]  /*8e20*/  IADD3 RZ, P4, R5, R10, RZ ;  /* 0x0000000a05ff7210 */ /* 0x000fe20007f9e0ff */
[----:B------:R-:W-:-:S04]  /*8e30*/  IMAD.X R5, RZ, RZ, RZ, P1 ;  /* 0x000000ffff057224 */ /* 0x000fc800008e06ff */
[----:B------:R-:W-:-:S08]  /*8e40*/  IMAD.WIDE.U32.X R4, R21, UR5, R4, P4 ;  /* 0x0000000515047c25 */ /* 0x000fd0000a0e0404 */
.L_x_187:
[--C-:B------:R-:W-:Y:S01]  /*8e50*/  SHF.R.U64 R18, R4, UR7, R5.reuse ;  /* 0x0000000704127c19 */ /* 0x100fe20008001205 */
[----:B------:R-:W-:Y:S01]  /*8e60*/  FMUL R20, R20, UR8 ;  /* 0x0000000814147c20 */ /* 0x000fe20008400000 */
[----:B------:R-:W0:Y:S01]  /*8e70*/  LDC R21, c[0x0][0x144] ;  /* 0x00005100ff157b82 */ /* 0x000e220000000800 */
[----:B-1----:R-:W-:Y:S01]  /*8e80*/  I2FP.F32.U32 R10, R19 ;  /* 0x00000013000a7245 */ /* 0x002fe20000201000 */
[----:B------:R-:W-:Y:S01]  /*8e90*/  ULDC UR6, c[0x0][0x154] ;  /* 0x0000550000067ab9 */ /* 0x000fe20000000800 */
[----:B------:R-:W-:Y:S01]  /*8ea0*/  SHF.R.U32.HI R4, RZ, UR7, R5 ;  /* 0x00000007ff047c19 */ /* 0x000fe20008011605 */
[----:B------:R-:W-:Y:S01]  /*8eb0*/  ULDC.64 UR4, c[0x0][0x620] ;  /* 0x0001880000047ab9 */ /* 0x000fe20000000a00 */
[----:B------:R-:W-:Y:S01]  /*8ec0*/  IADD3 R5, P1, RZ, -R18, RZ ;  /* 0x80000012ff057210 */ /* 0x000fe20007f3e0ff */
[----:B------:R-:W1:Y:S01]  /*8ed0*/  F2I.U32.TRUNC.NTZ R20, R20 ;  /* 0x0000001400147305 */ /* 0x000e62000020f000 */
[----:B------:R-:W-:Y:S01]  /*8ee0*/  FMUL R10, R10, UR6 ;  /* 0x000000060a0a7c20 */ /* 0x000fe20008400000 */
[----:B------:R-:W2:Y:S01]  /*8ef0*/  LDC R22, c[0x0][0x148] ;  /* 0x00005200ff167b82 */ /* 0x000ea20000000800 */
[----:B------:R-:W-:Y:S01]  /*8f00*/  ULDC.64 UR6, c[0x0][0x640] ;  /* 0x0001900000067ab9 */ /* 0x000fe20000000a00 */
[----:B------:R-:W-:Y:S01]  /*8f10*/  IMAD.X R4, RZ, RZ, ~R4, P1 ;  /* 0x000000ffff047224 */ /* 0x000fe200008e0e04 */
[----:B------:R-:W-:-:S03]  /*8f20*/  ISETP.NE.U32.AND P1, PT, RZ, UR6, PT ;  /* 0x00000006ff007c0c */ /* 0x000fc6000bf25070 */
[----:B------:R-:W-:Y:S01]  /*8f30*/  IMAD R4, R4, UR4, RZ ;  /* 0x0000000404047c24 */ /* 0x000fe2000f8e02ff */
[----:B------:R-:W3:Y:S01]  /*8f40*/  F2I.U32.TRUNC.NTZ R10, R10 ;  /* 0x0000000a000a7305 */ /* 0x000ee2000020f000 */
[----:B------:R-:W-:Y:S02]  /*8f50*/  ISETP.NE.AND.EX P1, PT, RZ, UR7, PT, P1 ;  /* 0x00000007ff007c0c */ /* 0x000fe4000bf25310 */
[C---:B------:R-:W-:Y:S02]  /*8f60*/  IMAD R11, R5.reuse, UR5, R4 ;  /* 0x00000005050b7c24 */ /* 0x040fe4000f8e0204 */
[----:B------:R-:W-:Y:S01]  /*8f70*/  IMAD.WIDE.U32 R4, R5, UR4, R2 ;  /* 0x0000000405047c25 */ /* 0x000fe2000f8e0002 */
[----:B------:R-:W-:-:S03]  /*8f80*/  ULDC UR4, c[0x0][0x618] ;  /* 0x0001860000047ab9 */ /* 0x000fc60000000800 */
[----:B-1----:R-:W-:Y:S02]  /*8f90*/  IMAD.MOV R20, RZ, RZ, -R20 ;  /* 0x000000ffff147224 */ /* 0x002fe400078e0a14 */
[----:B------:R-:W-:Y:S02]  /*8fa0*/  IMAD.IADD R5, R5, 0x1, R11 ;  /* 0x0000000105057824 */ /* 0x000fe400078e020b */
[----:B0-----:R-:W-:-:S03]  /*8fb0*/  IMAD R6, R21, R20, R6 ;  /* 0x0000001415067224 */ /* 0x001fc600078e0206 */
[--C-:B------:R-:W-:Y:S01]  /*8fc0*/  SHF.R.U64 R20, R4, UR4, R5.reuse ;  /* 0x0000000404147c19 */ /* 0x100fe20008001205 */
[----:B---3--:R-:W-:Y:S01]  /*8fd0*/  IMAD.MOV R4, RZ, RZ, -R10 ;  /* 0x000000ffff047224 */ /* 0x008fe200078e0a0a */
[----:B------:R-:W-:Y:S01]  /*8fe0*/  SHF.R.U32.HI R5, RZ, UR4, R5 ;  /* 0x00000004ff057c19 */ /* 0x000fe20008011605 */
[----:B------:R-:W-:Y:S02]  /*8ff0*/  ULDC UR4, c[0x0][0x608] ;  /* 0x0001820000047ab9 */ /* 0x000fe40000000800 */
[----:B--2---:R-:W-:Y:S01]  /*9000*/  @P2 IMAD R6, R22, R4, R19 ;  /* 0x0000000416062224 */ /* 0x004fe200078e0213 */
[--C-:B------:R-:W-:Y:S02]  /*9010*/  SHF.R.U64 R22, R20, UR4, R5.reuse ;  /* 0x0000000414167c19 */ /* 0x100fe40008001205 */
[----:B------:R-:W-:Y:S01]  /*9020*/  SHF.R.U32.HI R5, RZ, UR4, R5 ;  /* 0x00000004ff057c19 */ /* 0x000fe20008011605 */
[----:B------:R-:W-:-:S03]  /*9030*/  ULDC UR4, c[0x0][0x658] ;  /* 0x0001960000047ab9 */ /* 0x000fc60000000800 */
[--C-:B------:R-:W-:Y:S02]  /*9040*/  SHF.R.U64 R19, R22, UR4, R5.reuse ;  /* 0x0000000416137c19 */ /* 0x100fe40008001205 */
[----:B------:R-:W-:-:S03]  /*9050*/  SHF.R.U32.HI R21, RZ, UR4, R5 ;  /* 0x00000004ff157c19 */ /* 0x000fc60008011605 */
[----:B------:R-:W-:Y:S02]  /*9060*/  IMAD.MOV.U32 R10, RZ, RZ, R19 ;  /* 0x000000ffff0a7224 */ /* 0x000fe400078e0013 */
[----:B------:R-:W-:Y:S01]  /*9070*/  IMAD.MOV.U32 R5, RZ, RZ, R21 ;  /* 0x000000ffff057224 */ /* 0x000fe200078e0015 */
[----:B------:R-:W-:Y:S06]  /*9080*/  @!P1 BRA `(.L_x_188) ;  /* 0x00000000002c9947 */ /* 0x000fec0003800000 */
        /* <DEDUP_REMOVED lines=9> */
[----:B------:R-:W-:-:S04]  /*9120*/  IMAD.WIDE.U32.X R4, R21, UR7, R4, P4 ;  /* 0x0000000715047c25 */ /* 0x000fc8000a0e0404 */
[----:B------:R-:W-:-:S07]  /*9130*/  IMAD.MOV.U32 R10, RZ, RZ, R4 ;  /* 0x000000ffff0a7224 */ /* 0x000fce00078e0004 */
.L_x_188:
[----:B------:R-:W-:Y:S01]  /*9140*/  ULDC UR4, c[0x0][0x648] ;  /* 0x0001920000047ab9 */ /* 0x000fe20000000800 */
[----:B------:R-:W-:Y:S01]  /*9150*/  LOP3.LUT R4, R22, UR17, RZ, 0xc0, !PT ;  /* 0x0000001116047c12 */ /* 0x000fe2000f8ec0ff */
[----:B------:R-:W-:Y:S01]  /*9160*/  ULDC UR5, c[0x0][0x610] ;  /* 0x0001840000057ab9 */ /* 0x000fe20000000800 */
[----:B------:R-:W-:Y:S01]  /*9170*/  SHF.R.U64 R5, R10, UR4, R5 ;  /* 0x000000040a057c19 */ /* 0x000fe20008001205 */
[----:B------:R-:W-:Y:S01]  /*9180*/  ULDC UR4, c[0x0][0x638] ;  /* 0x00018e0000047ab9 */ /* 0x000fe20000000800 */
[----:B------:R-:W-:-:S03]  /*9190*/  LOP3.LUT R20, R20, UR16, RZ, 0xc0, !PT ;  /* 0x0000001014147c12 */ /* 0x000fc6000f8ec0ff */
[----:B------:R-:W-:Y:S02]  /*91a0*/  IMAD.MOV R10, RZ, RZ, -R5 ;  /* 0x000000ffff0a7224 */ /* 0x000fe400078e0a05 */
[----:B------:R-:W-:Y:S02]  /*91b0*/  IMAD R5, R5, UR18, R4 ;  /* 0x0000001205057c24 */ /* 0x000fe4000f8e0204 */
[----:B------:R-:W-:Y:S01]  /*91c0*/  IMAD R19, R10, UR4, R19 ;  /* 0x000000040a137c24 */ /* 0x000fe2000f8e0213 */
[----:B------:R-:W-:Y:S01]  /*91d0*/  ULDC UR4, c[0x0][0x600] ;  /* 0x0001800000047ab9 */ /* 0x000fe20000000800 */
[----:B------:R-:W-:Y:S02]  /*91e0*/  IMAD R6, R5, UR5, R6 ;  /* 0x0000000505067c24 */ /* 0x000fe4000f8e0206 */
[----:B------:R-:W-:Y:S02]  /*91f0*/  IMAD R19, R19, UR4, R20 ;  /* 0x0000000413137c24 */ /* 0x000fe4000f8e0214 */
[----:B------:R-:W-:-:S02]  /*9200*/  IMAD.MOV.U32 R10, RZ, RZ, 0x1 ;  /* 0x00000001ff0a7424 */ /* 0x000fc400078e00ff */
[----:B------:R-:W-:Y:S01]  /*9210*/  IMAD.MOV.U32 R4, RZ, RZ, R18 ;  /* 0x000000ffff047224 */ /* 0x000fe200078e0012 */
[----:B------:R-:W-:Y:S02]  /*9220*/  SEL R5, R19, R6, !P2 ;  /* 0x0000000613057207 */ /* 0x000fe40005000000 */
[----:B------:R-:W-:-:S07]  /*9230*/  SEL R6, R6, R19, !P2 ;  /* 0x0000001306067207 */ /* 0x000fce0005000000 */
.L_x_186:
[----:B------:R-:W-:Y:S05]  /*9240*/  BSYNC B1 ;  /* 0x0000000000017941 */ /* 0x000fea0003800000 */
.L_x_185:
[----:B------:R-:W-:-:S13]  /*9250*/  LOP3.LUT P1, RZ, R10, 0xff, RZ, 0xc0, !PT ;  /* 0x000000ff0aff7812 */ /* 0x000fda000782c0ff */
[----:B------:R-:W-:Y:S05]  /*9260*/  @P1 BRA `(.L_x_189) ;  /* 0xfffffff400301947 */ /* 0x000fea000383ffff */
[----:B------:R-:W-:Y:S05]  /*9270*/  BSYNC B0 ;  /* 0x0000000000007941 */ /* 0x000fea0003800000 */
.L_x_177:
[----:B------:R-:W-:-:S03]  /*9280*/  UMOV UR4, 0xffffffff ;  /* 0xffffffff00047882 */ /* 0x000fc60000000000 */
[----:B------:R-:W-:Y:S05]  /*9290*/  BRA.DIV UR4, `(.L_x_190) ;  /* 0x0000001604f07947 */ /* 0x000fea000b800000 */
[----:B------:R-:W-:-:S13]  /*92a0*/  ELECT P0, URZ, PT ;  /* 0x00000000003f782f */ /* 0x000fda0003800000 */
.L_x_239:
[----:B------:R-:W-:Y:S04]  /*92b0*/  BSSY B0, `(.L_x_191) ;  /* 0x0000154000007945 */ /* 0x000fe80003800000 */
[----:B------:R-:W-:Y:S05]  /*92c0*/  @!P0 BRA `(.L_x_192) ;  /* 0x0000001400488947 */ /* 0x000fea0003800000 */
[----:B------:R-:W-:-:S04]  /*92d0*/  LOP3.LUT R7, R7, 0x2, RZ, 0xfc, !PT ;  /* 0x0000000207077812 */ /* 0x000fc800078efcff */
[----:B------:R-:W-:-:S13]  /*92e0*/  ISETP.NE.AND P0, PT, R7, 0x3, PT ;  /* 0x000000030700780c */ /* 0x000fda0003f05270 */
[----:B------:R-:W-:Y:S05]  /*92f0*/  @!P0 BRA `(.L_x_193) ;  /* 0x0000000000048947 */ /* 0x000fea0003800000 */
[----:B------:R-:W-:Y:S01]  /*9300*/  BPT.TRAP 0x1 ;  /* 0x000000040000795c */ /* 0x000fe20000300000 */
.L_x_193:
[----:B------:R-:W0:Y:S01]  /*9310*/  S2R R3, SR_CgaCtaId ;  /* 0x0000000000037919 */ /* 0x000e220000008800 */
[----:B------:R-:W-:Y:S02]  /*9320*/  MOV R0, 0x400 ;  /* 0x0000040000007802 */ /* 0x000fe40000000f00 */
[----:B------:R-:W-:Y:S02]  /*9330*/  SHF.L.U32 R2, R12, 0x1f, RZ ;  /* 0x0000001f0c027819 */ /* 0x000fe400000006ff */
[----:B0-----:R-:W-:-:S05]  /*9340*/  LEA R0, R3, R0, 0x18 ;  /* 0x0000000003007211 */ /* 0x001fca00078ec0ff */
[----:B------:R-:W-:-:S04]  /*9350*/  VIADD R0, R0, 0x128 ;  /* 0x0000012800007836 */ /* 0x000fc80000000000 */
[C---:B------:R-:W-:Y:S02]  /*9360*/  IMAD R5, R13.reuse, 0x8, R0 ;  /* 0x000000080d057824 */ /* 0x040fe400078e0200 */
[----:B------:R-:W-:Y:S02]  /*9370*/  VIADD R13, R13, 0x1 ;  /* 0x000000010d0d7836 */ /* 0x000fe40000000000 */
[----:B------:R-:W0:Y:S03]  /*9380*/  SYNCS.PHASECHK.TRANS64.TRYWAIT P0, [R5+URZ], R2 ;  /* 0x00000002050075a7 */ /* 0x000e26000800017f */
[----:B------:R-:W-:-:S04]  /*9390*/  ISETP.NE.AND P1, PT, R13, 0x25, PT ;  /* 0x000000250d00780c */ /* 0x000fc80003f25270 */
[----:B------:R-:W-:Y:S02]  /*93a0*/  SEL R3, RZ, 0x1, P1 ;  /* 0x00000001ff037807 */ /* 0x000fe40000800000 */
[----:B------:R-:W-:Y:S02]  /*93b0*/  SEL R13, R13, RZ, P1 ;  /* 0x000000ff0d0d7207 */ /* 0x000fe40000800000 */
[----:B------:R-:W-:-:S03]  /*93c0*/  LOP3.LUT R12, R12, R3, RZ, 0x3c, !PT ;  /* 0x000000030c0c7212 */ /* 0x000fc600078e3cff */
[----:B------:R-:W-:Y:S01]  /*93d0*/  IMAD R7, R13, 0x8, R0 ;  /* 0x000000080d077824 */ /* 0x000fe200078e0200 */
[----:B------:R-:W-:Y:S01]  /*93e0*/  SHF.L.U32 R4, R12, 0x1f, RZ ;  /* 0x0000001f0c047819 */ /* 0x000fe200000006ff */
[----:B0-----:R-:W-:Y:S06]  /*93f0*/  @!P0 BRA `(.L_x_194) ;  /* 0x0000001400bc8947 */ /* 0x001fec0003800000 */
.L_x_240:
[----:B------:R-:W1:Y:S01]  /*9400*/  SYNCS.PHASECHK.TRANS64.TRYWAIT P0, [R7+URZ], R4 ;  /* 0x00000004070075a7 */ /* 0x000e62000800017f */
[----:B0-----:R-:W-:-:S05]  /*9410*/  VIADD R2, R13, 0x1 ;  /* 0x000000010d027836 */ /* 0x001fca0000000000 */
[----:B------:R-:W-:-:S04]  /*9420*/  ISETP.NE.AND P1, PT, R2, 0x25, PT ;  /* 0x000000250200780c */ /* 0x000fc80003f25270 */
[----:B------:R-:W-:Y:S02]  /*9430*/  SEL R3, RZ, 0x1, P1 ;  /* 0x00000001ff037807 */ /* 0x000fe40000800000 */
[----:B------:R-:W-:Y:S02]  /*9440*/  SEL R9, R2, RZ, P1 ;  /* 0x000000ff02097207 */ /* 0x000fe40000800000 */
[----:B------:R-:W-:-:S03]  /*9450*/  LOP3.LUT R12, R12, R3, RZ, 0x3c, !PT ;  /* 0x000000030c0c7212 */ /* 0x000fc600078e3cff */
[----:B------:R-:W-:Y:S01]  /*9460*/  IMAD R6, R9, 0x8, R0 ;  /* 0x0000000809067824 */ /* 0x000fe200078e0200 */
[----:B------:R-:W-:Y:S01]  /*9470*/  SHF.L.U32 R5, R12, 0x1f, RZ ;  /* 0x0000001f0c057819 */ /* 0x000fe200000006ff */
[----:B-1----:R-:W-:Y:S06]  /*9480*/  @!P0 BRA `(.L_x_195) ;  /* 0x0000001400ac8947 */ /* 0x002fec0003800000 */
.L_x_241:
[----:B------:R-:W1:Y:S01]  /*9490*/  SYNCS.PHASECHK.TRANS64.TRYWAIT P0, [R6+URZ], R5 ;  /* 0x00000005060075a7 */ /* 0x000e62000800017f */
[----:B------:R-:W-:-:S05]  /*94a0*/  VIADD R2, R9, 0x1 ;  /* 0x0000000109027836 */ /* 0x000fca0000000000 */
[----:B------:R-:W-:-:S04]  /*94b0*/  ISETP.NE.AND P1, PT, R2, 0x25, PT ;  /* 0x000000250200780c */ /* 0x000fc80003f25270 */
[----:B------:R-:W-:Y:S02]  /*94c0*/  SEL R3, RZ, 0x1, P1 ;  /* 0x00000001ff037807 */ /* 0x000fe40000800000 */
[----:B0-----:R-:W-:Y:S02]  /*94d0*/  SEL R7, R2, RZ, P1 ;  /* 0x000000ff02077207 */ /* 0x001fe40000800000 */
[----:B------:R-:W-:-:S03]  /*94e0*/  LOP3.LUT R12, R12, R3, RZ, 0x3c, !PT ;  /* 0x000000030c0c7212 */ /* 0x000fc600078e3cff */
[----:B------:R-:W-:Y:S01]  /*94f0*/  IMAD R9, R7, 0x8, R0 ;  /* 0x0000000807097824 */ /* 0x000fe200078e0200 */
[----:B------:R-:W-:Y:S01]  /*9500*/  SHF.L.U32 R4, R12, 0x1f, RZ ;  /* 0x0000001f0c047819 */ /* 0x000fe200000006ff */
[----:B-1----:R-:W-:Y:S06]  /*9510*/  @!P0 BRA `(.L_x_196) ;  /* 0x00000014009c8947 */ /* 0x002fec0003800000 */
.L_x_242:
[----:B------:R-:W1:Y:S01]  /*9520*/  SYNCS.PHASECHK.TRANS64.TRYWAIT P0, [R9+URZ], R4 ;  /* 0x00000004090075a7 */ /* 0x000e62000800017f */
[----:B------:R-:W-:-:S05]  /*9530*/  VIADD R2, R7, 0x1 ;  /* 0x0000000107027836 */ /* 0x000fca0000000000 */
[----:B------:R-:W-:-:S04]  /*9540*/  ISETP.NE.AND P1, PT, R2, 0x25, PT ;  /* 0x000000250200780c */ /* 0x000fc80003f25270 */
[----:B------:R-:W-:Y:S02]  /*9550*/  SEL R3, RZ, 0x1, P1 ;  /* 0x00000001ff037807 */ /* 0x000fe40000800000 */
[----:B------:R-:W-:Y:S02]  /*9560*/  SEL R7, R2, RZ, P1 ;  /* 0x000000ff02077207 */ /* 0x000fe40000800000 */
[----:B------:R-:W-:-:S03]  /*9570*/  LOP3.LUT R12, R12, R3, RZ, 0x3c, !PT ;  /* 0x000000030c0c7212 */ /* 0x000fc600078e3cff */
[----:B0-----:R-:W-:Y:S01]  /*9580*/  IMAD R6, R7, 0x8, R0 ;  /* 0x0000000807067824 */ /* 0x001fe200078e0200 */
[----:B------:R-:W-:Y:S01]  /*9590*/  SHF.L.U32 R5, R12, 0x1f, RZ ;  /* 0x0000001f0c057819 */ /* 0x000fe200000006ff */
[----:B-1----:R-:W-:Y:S06]  /*95a0*/  @!P0 BRA `(.L_x_197) ;  /* 0x00000014008c8947 */ /* 0x002fec0003800000 */
.L_x_243:
        /* <DEDUP_REMOVED lines=9> */
.L_x_244:
        /* <DEDUP_REMOVED lines=9> */
.L_x_245:
        /* <DEDUP_REMOVED lines=9> */
.L_x_246:
        /* <DEDUP_REMOVED lines=9> */
.L_x_247:
        /* <DEDUP_REMOVED lines=9> */
.L_x_248:
        /* <DEDUP_REMOVED lines=9> */
.L_x_249:
        /* <DEDUP_REMOVED lines=9> */
.L_x_250:
        /* <DEDUP_REMOVED lines=9> */
.L_x_251:
        /* <DEDUP_REMOVED lines=9> */
.L_x_252:
        /* <DEDUP_REMOVED lines=9> */
.L_x_253:
        /* <DEDUP_REMOVED lines=9> */
.L_x_254:
        /* <DEDUP_REMOVED lines=9> */
.L_x_255:
        /* <DEDUP_REMOVED lines=9> */
.L_x_256:
        /* <DEDUP_REMOVED lines=9> */
.L_x_257:
        /* <DEDUP_REMOVED lines=9> */
.L_x_258:
        /* <DEDUP_REMOVED lines=9> */
.L_x_259:
        /* <DEDUP_REMOVED lines=9> */
.L_x_260:
        /* <DEDUP_REMOVED lines=9> */
.L_x_261:
        /* <DEDUP_REMOVED lines=9> */
.L_x_262:
        /* <DEDUP_REMOVED lines=9> */
.L_x_263:
        /* <DEDUP_REMOVED lines=9> */
.L_x_264:
        /* <DEDUP_REMOVED lines=9> */
.L_x_265:
        /* <DEDUP_REMOVED lines=9> */
.L_x_266:
        /* <DEDUP_REMOVED lines=9> */
.L_x_267:
        /* <DEDUP_REMOVED lines=9> */
.L_x_268:
        /* <DEDUP_REMOVED lines=9> */
.L_x_269:
        /* <DEDUP_REMOVED lines=9> */
.L_x_270:
        /* <DEDUP_REMOVED lines=9> */
.L_x_271:
        /* <DEDUP_REMOVED lines=9> */
.L_x_272:
[----:B------:R-:W1:Y:S01]  /*a600*/  SYNCS.PHASECHK.TRANS64.TRYWAIT P0, [R9+URZ], R4 ;  /* 0x00000004090075a7 */ /* 0x000e62000800017f */
[----:B------:R-:W-:-:S05]  /*a610*/  VIADD R2, R7, 0x1 ;  /* 0x0000000107027836 */ /* 0x000fca0000000000 */
[----:B------:R-:W-:-:S04]  /*a620*/  ISETP.NE.AND P1, PT, R2, 0x25, PT ;  /* 0x000000250200780c */ /* 0x000fc80003f25270 */
[----:B------:R-:W-:Y:S02]  /*a630*/  SEL R3, RZ, 0x1, P1 ;  /* 0x00000001ff037807 */ /* 0x000fe40000800000 */
[----:B------:R-:W-:Y:S02]  /*a640*/  SEL R7, R2, RZ, P1 ;  /* 0x000000ff02077207 */ /* 0x000fe40000800000 */
[----:B------:R-:W-:-:S03]  /*a650*/  LOP3.LUT R12, R12, R3, RZ, 0x3c, !PT ;  /* 0x000000030c0c7212 */ /* 0x000fc600078e3cff */
[----:B------:R-:W-:Y:S01]  /*a660*/  IMAD R8, R7, 0x8, R0 ;  /* 0x0000000807087824 */ /* 0x000fe200078e0200 */
[----:B0-----:R-:W-:Y:S01]  /*a670*/  SHF.L.U32 R5, R12, 0x1f, RZ ;  /* 0x0000001f0c057819 */ /* 0x001fe200000006ff */
[----:B-1----:R-:W-:Y:S06]  /*a680*/  @!P0 BRA `(.L_x_227) ;  /* 0x0000000c00ac8947 */ /* 0x002fec0003800000 */
.L_x_273:
[----:B------:R-:W1:Y:S01]  /*a690*/  SYNCS.PHASECHK.TRANS64.TRYWAIT P0, [R8+URZ], R5 ;  /* 0x00000005080075a7 */ /* 0x000e62000800017f */
[----:B------:R-:W-:-:S05]  /*a6a0*/  VIADD R2, R7, 0x1 ;  /* 0x0000000107027836 */ /* 0x000fca0000000000 */
[----:B------:R-:W-:-:S04]  /*a6b0*/  ISETP.NE.AND P1, PT, R2, 0x25, PT ;  /* 0x000000250200780c */ /* 0x000fc80003f25270 */
[----:B------:R-:W-:Y:S02]  /*a6c0*/  SEL R3, RZ, 0x1, P1 ;  /* 0x00000001ff037807 */ /* 0x000fe40000800000 */
[----:B------:R-:W-:Y:S02]  /*a6d0*/  SEL R7, R2, RZ, P1 ;  /* 0x000000ff02077207 */ /* 0x000fe40000800000 */
[----:B0-----:R-:W-:-:S03]  /*a6e0*/  LOP3.LUT R9, R12, R3, RZ, 0x3c, !PT ;  /* 0x000000030c097212 */ /* 0x001fc600078e3cff */
[----:B------:R-:W-:Y:S01]  /*a6f0*/  IMAD R11, R7, 0x8, R0 ;  /* 0x00000008070b7824 */ /* 0x000fe200078e0200 */
[----:B------:R-:W-:Y:S01]  /*a700*/  SHF.L.U32 R6, R9, 0x1f, RZ ;  /* 0x0000001f09067819 */ /* 0x000fe200000006ff */
[----:B-1----:R-:W-:Y:S06]  /*a710*/  @!P0 BRA `(.L_x_228) ;  /* 0x0000000c009c8947 */ /* 0x002fec0003800000 */
.L_x_274:
[----:B------:R-:W1:Y:S01]  /*a720*/  SYNCS.PHASECHK.TRANS64.TRYWAIT P0, [R11+URZ], R6 ;  /* 0x000000060b0075a7 */ /* 0x000e62000800017f */
[----:B------:R-:W-:-:S05]  /*a730*/  VIADD R2, R7, 0x1 ;  /* 0x0000000107027836 */ /* 0x000fca0000000000 */
[----:B------:R-:W-:-:S04]  /*a740*/  ISETP.NE.AND P1, PT, R2, 0x25, PT ;  /* 0x000000250200780c */ /* 0x000fc80003f25270 */
[----:B------:R-:W-:Y:S02]  /*a750*/  SEL R4, RZ, 0x1, P1 ;  /* 0x00000001ff047807 */ /* 0x000fe40000800000 */
[----:B------:R-:W-:Y:S02]  /*a760*/  SEL R3, R2, RZ, P1 ;  /* 0x000000ff02037207 */ /* 0x000fe40000800000 */
[----:B------:R-:W-:Y:S01]  /*a770*/  LOP3.LUT R4, R9, R4, RZ, 0x3c, !PT ;  /* 0x0000000409047212 */ /* 0x000fe200078e3cff */
[----:B-1----:R-:W-:Y:S06]  /*a780*/  @!P0 BRA `(.L_x_229) ;  /* 0x0000000c00948947 */ /* 0x002fec0003800000 */
.L_x_275:
[----:B------:R-:W-:Y:S01]  /*a790*/  IMAD R3, R3, 0x8, R0 ;  /* 0x0000000803037824 */ /* 0x000fe200078e0200 */
[----:B------:R-:W-:-:S07]  /*a7a0*/  SHF.L.U32 R0, R4, 0x1f, RZ ;  /* 0x0000001f04007819 */ /* 0x000fce00000006ff */
.L_x_230:
[----:B--2---:R2:W3:Y:S02]  /*a7b0*/  SYNCS.PHASECHK.TRANS64.TRYWAIT P0, [R3+URZ], R0 ;  /* 0x00000000030075a7 */ /* 0x0044e4000800017f */
[----:B---3--:R-:W-:Y:S05]  /*a7c0*/  @!P0 NANOSLEEP.SYNCS 0x989680 ;  /* 0x009896800000895d */ /* 0x008fea0003900000 */
[----:B------:R-:W3:Y:S02]  /*a7d0*/  @!P0 SYNCS.PHASECHK.TRANS64 P0, [R3+URZ], R0 ;  /* 0x00000000030085a7 */ /* 0x000ee4000800007f */
[----:B---3--:R-:W-:Y:S05]  /*a7e0*/  @!P0 BRA `(.L_x_230) ;  /* 0xfffffffc00f08947 */ /* 0x008fea000383ffff */
.L_x_192:
[----:B------:R-:W-:Y:S05]  /*a7f0*/  BSYNC B0 ;  /* 0x0000000000007941 */ /* 0x000fea0003800000 */
.L_x_191:
[----:B------:R-:W-:Y:S05]  /*a800*/  EXIT ;  /* 0x000000000000794d */ /* 0x000fea0003800000 */
.L_x_20:
[----:B0-----:R-:W-:-:S04]  /*a810*/  IMAD.U32 R19, RZ, RZ, UR11 ;  /* 0x0000000bff137e24 */ /* 0x001fc8000f8e00ff */
[----:B------:R0:W1:Y:S03]  /*a820*/  SYNCS.PHASECHK.TRANS64.TRYWAIT P0, [R19+URZ+-0x8], R18 ;  /* 0xfffff812130075a7 */ /* 0x000066000800017f */
[----:B-1----:R-:W-:Y:S05]  /*a830*/  @!P0 NANOSLEEP.SYNCS 0x989680 ;  /* 0x009896800000895d */ /* 0x002fea0003900000 */
[----:B------:R-:W1:Y:S02]  /*a840*/  @!P0 SYNCS.PHASECHK.TRANS64 P0, [R19+URZ+-0x8], R18 ;  /* 0xfffff812130085a7 */ /* 0x000e64000800007f */
[----:B-1----:R-:W-:Y:S05]  /*a850*/  @!P0 BRA `(.L_x_20) ;  /* 0xfffffffc00ec8947 */ /* 0x002fea000383ffff */
[----:B------:R-:W-:Y:S05]  /*a860*/  BRA `(.L_x_231) ;  /* 0xffffff7000a47947 */ /* 0x000fea000383ffff */
.L_x_25:
[----:B-1----:R-:W-:-:S04]  /*a870*/  IMAD.U32 R19, RZ, RZ, UR6 ;  /* 0x00000006ff137e24 */ /* 0x002fc8000f8e00ff */
[----:B------:R1:W4:Y:S03]  /*a880*/  SYNCS.PHASECHK.TRANS64.TRYWAIT P0, [R19+URZ], R18 ;  /* 0x00000012130075a7 */ /* 0x000326000800017f */
[----:B----4-:R-:W-:Y:S05]  /*a890*/  @!P0 NANOSLEEP.SYNCS 0x989680 ;  /* 0x009896800000895d */ /* 0x010fea0003900000 */
[----:B------:R-:W4:Y:S02]  /*a8a0*/  @!P0 SYNCS.PHASECHK.TRANS64 P0, [R19+URZ], R18 ;  /* 0x00000012130085a7 */ /* 0x000f24000800007f */
[----:B----4-:R-:W-:Y:S05]  /*a8b0*/  @!P0 BRA `(.L_x_25) ;  /* 0xfffffffc00ec8947 */ /* 0x010fea000383ffff */
[----:B------:R-:W-:Y:S05]  /*a8c0*/  BRA `(.L_x_24) ;  /* 0xffffff7400d07947 */ /* 0x000fea000383ffff */
.L_x_31:
[----:B-1----:R-:W-:-:S04]  /*a8d0*/  IMAD.U32 R21, RZ, RZ, UR16 ;  /* 0x00000010ff157e24 */ /* 0x002fc8000f8e00ff */
[----:B------:R1:W4:Y:S03]  /*a8e0*/  SYNCS.PHASECHK.TRANS64.TRYWAIT P0, [R21+URZ], R20 ;  /* 0x00000014150075a7 */ /* 0x000326000800017f */
[----:B----4-:R-:W-:Y:S05]  /*a8f0*/  @!P0 NANOSLEEP.SYNCS 0x989680 ;  /* 0x009896800000895d */ /* 0x010fea0003900000 */
[----:B------:R-:W4:Y:S02]  /*a900*/  @!P0 SYNCS.PHASECHK.TRANS64 P0, [R21+URZ], R20 ;  /* 0x00000014150085a7 */ /* 0x000f24000800007f */
[----:B----4-:R-:W-:Y:S05]  /*a910*/  @!P0 BRA `(.L_x_31) ;  /* 0xfffffffc00ec8947 */ /* 0x010fea000383ffff */
[----:B------:R-:W-:Y:S05]  /*a920*/  BRA `(.L_x_30) ;  /* 0xffffff7c00f47947 */ /* 0x000fea000383ffff */
.L_x_41:
[----:B0-----:R-:W-:-:S04]  /*a930*/  IMAD.U32 R19, RZ, RZ, UR11 ;  /* 0x0000000bff137e24 */ /* 0x001fc8000f8e00ff */
[----:B------:R0:W1:Y:S03]  /*a940*/  SYNCS.PHASECHK.TRANS64.TRYWAIT P0, [R19+URZ+0x8], R18 ;  /* 0x00000812130075a7 */ /* 0x000066000800017f */
[----:B-1----:R-:W-:Y:S05]  /*a950*/  @!P0 NANOSLEEP.SYNCS 0x989680 ;  /* 0x009896800000895d */ /* 0x002fea0003900000 */
[----:B------:R-:W1:Y:S02]  /*a960*/  @!P0 SYNCS.PHASECHK.TRANS64 P0, [R19+URZ+0x8], R18 ;  /* 0x00000812130085a7 */ /* 0x000e64000800007f */
[----:B-1----:R-:W-:Y:S05]  /*a970*/  @!P0 BRA `(.L_x_41) ;  /* 0xfffffffc00ec8947 */ /* 0x002fea000383ffff */
[----:B------:R-:W-:Y:S05]  /*a980*/  BRA `(.L_x_232) ;  /* 0xffffff8c00607947 */ /* 0x000fea000383ffff */
.L_x_178:
[----:B------:R-:W-:Y:S01]  /*a990*/  BSSY B1, `(.L_x_233) ;  /* 0x0000006000017945 */ /* 0x000fe20003800000 */
[----:B------:R-:W-:-:S07]  /*a9a0*/  IMAD.MOV.U32 R10, RZ, RZ, -0x1 ;  /* 0xffffffffff0a7424 */ /* 0x000fce00078e00ff */
[----:B------:R-:W-:Y:S05]  /*a9b0*/  WARPSYNC.COLLECTIVE R10, `(.L_x_234) ;  /* 0x000000000a0c7348 */ /* 0x000fea0003c00000 */
[----:B------:R-:W-:Y:S02]  /*a9c0*/  ELECT P1, UR62, PT ;  /* 0x00000000003e782f */ /* 0x000fe40003820000 */
[----:B------:R-:W-:Y:S01]  /*a9d0*/  MOV R10, UR62 ;  /* 0x0000003e000a7c02 */ /* 0x000fe20008000f00 */
[----:B------:R-:W-:Y:S10]  /*a9e0*/  ENDCOLLECTIVE ;  /* 0x000000000000791b */ /* 0x000ff40003800000 */
.L_x_234:
[----:B------:R-:W-:Y:S05]  /*a9f0*/  BSYNC B1 ;  /* 0x0000000000017941 */ /* 0x000fea0003800000 */
.L_x_233:
[----:B------:R-:W-:Y:S05]  /*aa00*/  BRA `(.L_x_235) ;  /* 0xffffffdc00547947 */ /* 0x000fea000383ffff */
.L_x_181:
[----:B-1----:R1:W2:Y:S02]  /*aa10*/  SYNCS.PHASECHK.TRANS64.TRYWAIT P1, [R21+URZ+0x128], R10 ;  /* 0x0001280a150075a7 */ /* 0x0022a4000802017f */
[----:B--2---:R-:W-:Y:S05]  /*aa20*/  @!P1 NANOSLEEP.SYNCS 0x989680 ;  /* 0x009896800000995d */ /* 0x004fea0003900000 */
[----:B------:R-:W2:Y:S02]  /*aa30*/  @!P1 SYNCS.PHASECHK.TRANS64 P1, [R21+URZ+0x128], R10 ;  /* 0x0001280a150095a7 */ /* 0x000ea4000802007f */
[----:B--2---:R-:W-:Y:S05]  /*aa40*/  @!P1 BRA `(.L_x_181) ;  /* 0xfffffffc00f09947 */ /* 0x004fea000383ffff */
[----:B------:R-:W-:Y:S05]  /*aa50*/  BRA `(.L_x_236) ;  /* 0xffffffdc00887947 */ /* 0x000fea000383ffff */
.L_x_190:
[----:B------:R-:W-:Y:S01]  /*aa60*/  BSSY B0, `(.L_x_237) ;  /* 0x0000006000007945 */ /* 0x000fe20003800000 */
[----:B------:R-:W-:-:S07]  /*aa70*/  IMAD.MOV.U32 R10, RZ, RZ, -0x1 ;  /* 0xffffffffff0a7424 */ /* 0x000fce00078e00ff */
[----:B------:R-:W-:Y:S05]  /*aa80*/  WARPSYNC.COLLECTIVE R10, `(.L_x_238) ;  /* 0x000000000a0c7348 */ /* 0x000fea0003c00000 */
[----:B------:R-:W-:Y:S02]  /*aa90*/  ELECT P1, UR62, PT ;  /* 0x00000000003e782f */ /* 0x000fe40003820000 */
[----:B------:R-:W-:Y:S01]  /*aaa0*/  MOV R10, UR62 ;  /* 0x0000003e000a7c02 */ /* 0x000fe20008000f00 */
[----:B------:R-:W-:Y:S10]  /*aab0*/  ENDCOLLECTIVE ;  /* 0x000000000000791b */ /* 0x000ff40003800000 */
.L_x_238:
[----:B------:R-:W-:Y:S05]  /*aac0*/  BSYNC B0 ;  /* 0x0000000000007941 */ /* 0x000fea0003800000 */
.L_x_237:
[----:B------:R-:W-:Y:S01]  /*aad0*/  PLOP3.LUT P0, PT, P1, PT, PT, 0x80, 0x0 ;  /* 0x000000000000781c */ /* 0x000fe20000f0f070 */
[----:B------:R-:W-:-:S12]  /*aae0*/  BRA `(.L_x_239) ;  /* 0xffffffe400f07947 */ /* 0x000fd8000383ffff */
.L_x_194:
[----:B0-----:R0:W1:Y:S02]  /*aaf0*/  SYNCS.PHASECHK.TRANS64.TRYWAIT P0, [R5+URZ], R2 ;  /* 0x00000002050075a7 */ /* 0x001064000800017f */
[----:B-1----:R-:W-:Y:S05]  /*ab00*/  @!P0 NANOSLEEP.SYNCS 0x989680 ;  /* 0x009896800000895d */ /* 0x002fea0003900000 */
[----:B------:R-:W1:Y:S02]  /*ab10*/  @!P0 SYNCS.PHASECHK.TRANS64 P0, [R5+URZ], R2 ;  /* 0x00000002050085a7 */ /* 0x000e64000800007f */
[----:B-1----:R-:W-:Y:S05]  /*ab20*/  @!P0 BRA `(.L_x_194) ;  /* 0xfffffffc00f08947 */ /* 0x002fea000383ffff */
[----:B------:R-:W-:Y:S05]  /*ab30*/  BRA `(.L_x_240) ;  /* 0xffffffe800307947 */ /* 0x000fea000383ffff */
.L_x_195:
[----:B0-----:R0:W1:Y:S02]  /*ab40*/  SYNCS.PHASECHK.TRANS64.TRYWAIT P0, [R7+URZ], R4 ;  /* 0x00000004070075a7 */ /* 0x001064000800017f */
[----:B-1----:R-:W-:Y:S05]  /*ab50*/  @!P0 NANOSLEEP.SYNCS 0x989680 ;  /* 0x009896800000895d */ /* 0x002fea0003900000 */
[----:B------:R-:W1:Y:S02]  /*ab60*/  @!P0 SYNCS.PHASECHK.TRANS64 P0, [R7+URZ], R4 ;  /* 0x00000004070085a7 */ /* 0x000e64000800007f */
[----:B-1----:R-:W-:Y:S05]  /*ab70*/  @!P0 BRA `(.L_x_195) ;  /* 0xfffffffc00f08947 */ /* 0x002fea000383ffff */
[----:B------:R-:W-:Y:S05]  /*ab80*/  BRA `(.L_x_241) ;  /* 0xffffffe800407947 */ /* 0x000fea000383ffff */
.L_x_196:
[----:B0-----:R0:W1:Y:S02]  /*ab90*/  SYNCS.PHASECHK.TRANS64.TRYWAIT P0, [R6+URZ], R5 ;  /* 0x00000005060075a7 */ /* 0x001064000800017f */
[----:B-1----:R-:W-:Y:S05]  /*aba0*/  @!P0 NANOSLEEP.SYNCS 0x989680 ;  /* 0x009896800000895d */ /* 0x002fea0003900000 */
[----:B------:R-:W1:Y:S02]  /*abb0*/  @!P0 SYNCS.PHASECHK.TRANS64 P0, [R6+URZ], R5 ;  /* 0x00000005060085a7 */ /* 0x000e64000800007f */
[----:B-1----:R-:W-:Y:S05]  /*abc0*/  @!P0 BRA `(.L_x_196) ;  /* 0xfffffffc00f08947 */ /* 0x002fea000383ffff */
[----:B------:R-:W-:Y:S05]  /*abd0*/  BRA `(.L_x_242) ;  /* 0xffffffe800507947 */ /* 0x000fea000383ffff */
.L_x_197:
[----:B0-----:R0:W1:Y:S02]  /*abe0*/  SYNCS.PHASECHK.TRANS64.TRYWAIT P0, [R9+URZ], R4 ;  /* 0x00000004090075a7 */ /* 0x001064000800017f */
[----:B-1----:R-:W-:Y:S05]  /*abf0*/  @!P0 NANOSLEEP.SYNCS 0x989680 ;  /* 0x009896800000895d */ /* 0x002fea0003900000 */
[----:B------:R-:W1:Y:S02]  /*ac00*/  @!P0 SYNCS.PHASECHK.TRANS64 P0, [R9+URZ], R4 ;  /* 0x00000004090085a7 */ /* 0x000e64000800007f */
[----:B-1----:R-:W-:Y:S05]  /*ac10*/  @!P0 BRA `(.L_x_197) ;  /* 0xfffffffc00f08947 */ /* 0x002fea000383ffff */
[----:B------:R-:W-:Y:S05]  /*ac20*/  BRA `(.L_x_243) ;  /* 0xffffffe800607947 */ /* 0x000fea000383ffff */
.L_x_198:
[----:B0-----:R0:W1:Y:S02]  /*ac30*/  SYNCS.PHASECHK.TRANS64.TRYWAIT P0, [R6+URZ], R5 ;  /* 0x00000005060075a7 */ /* 0x001064000800017f */
[----:B-1----:R-:W-:Y:S05]  /*ac40*/  @!P0 NANOSLEEP.SYNCS 0x989680 ;  /* 0x009896800000895d */ /* 0x002fea0003900000 */
[----:B------:R-:W1:Y:S02]  /*ac50*/  @!P0 SYNCS.PHASECHK.TRANS64 P0, [R6+URZ], R5 ;  /* 0x00000005060085a7 */ /* 0x000e64000800007f */
[----:B-1----:R-:W-:Y:S05]  /*ac60*/  @!P0 BRA `(.L_x_198) ;  /* 0xfffffffc00f08947 */ /* 0x002fea000383ffff */
[----:B------:R-:W-:Y:S05]  /*ac70*/  BRA `(.L_x_244) ;  /* 0xffffffe800707947 */ /* 0x000fea000383ffff */
.L_x_199:
[----:B0-----:R0:W1:Y:S02]  /*ac80*/  SYNCS.PHASECHK.TRANS64.TRYWAIT P0, [R9+URZ], R4 ;  /* 0x00000004090075a7 */ /* 0x001064000800017f */
[----:B-1----:R-:W-:Y:S05]  /*ac90*/  @!P0 NANOSLEEP.SYNCS 0x989680 ;  /* 0x009896800000895d */ /* 0x002fea0003900000 */
[----:B------:R-:W1:Y:S02]  /*aca0*/  @!P0 SYNCS.PHASECHK.TRANS64 P0, [R9+URZ], R4 ;  /* 0x00000004090085a7 */ /* 0x000e64000800007f */
[----:B-1----:R-:W-:Y:S05]  /*acb0*/  @!P0 BRA `(.L_x_199) ;  /* 0xfffffffc00f08947 */ /* 0x002fea000383ffff */
[----:B------:R-:W-:Y:S05]  /*acc0*/  BRA `(.L_x_245) ;  /* 0xffffffe800807947 */ /* 0x000fea000383ffff */
.L_x_200:
[----:B0-----:R0:W1:Y:S02]  /*acd0*/  SYNCS.PHASECHK.TRANS64.TRYWAIT P0, [R6+URZ], R5 ;  /* 0x00000005060075a7 */ /* 0x001064000800017f */
[----:B-1----:R-:W-:Y:S05]  /*ace0*/  @!P0 NANOSLEEP.SYNCS 0x989680 ;  /* 0x009896800000895d */ /* 0x002fea0003900000 */
[----:B------:R-:W1:Y:S02]  /*acf0*/  @!P0 SYNCS.PHASECHK.TRANS64 P0, [R6+URZ], R5 ;  /* 0x00000005060085a7 */ /* 0x000e64000800007f */
[----:B-1----:R-:W-:Y:S05]  /*ad00*/  @!P0 BRA `(.L_x_200) ;  /* 0xfffffffc00f08947 */ /* 0x002fea000383ffff */
[----:B------:R-:W-:Y:S05]  /*ad10*/  BRA `(.L_x_246) ;  /* 0xffffffe800907947 */ /* 0x000fea000383ffff */
.L_x_201:
[----:B0-----:R0:W1:Y:S02]  /*ad20*/  SYNCS.PHASECHK.TRANS64.TRYWAIT P0, [R9+URZ], R4 ;  /* 0x00000004090075a7 */ /* 0x001064000800017f */
[----:B-1----:R-:W-:Y:S05]  /*ad30*/  @!P0 NANOSLEEP.SYNCS 0x989680 ;  /* 0x009896800000895d */ /* 0x002fea0003900000 */
[----:B------:R-:W1:Y:S02]  /*ad40*/  @!P0 SYNCS.PHASECHK.TRANS64 P0, [R9+URZ], R4 ;  /* 0x00000004090085a7 */ /* 0x000e64000800007f */
[----:B-1----:R-:W-:Y:S05]  /*ad50*/  @!P0 BRA `(.L_x_201) ;  /* 0xfffffffc00f08947 */ /* 0x002fea000383ffff */
[----:B------:R-:W-:Y:S05]  /*ad60*/  BRA `(.L_x_247) ;  /* 0xffffffe800a07947 */ /* 0x000fea000383ffff */
.L_x_202:
[----:B0-----:R0:W1:Y:S02]  /*ad70*/  SYNCS.PHASECHK.TRANS64.TRYWAIT P0, [R6+URZ], R5 ;  /* 0x00000005060075a7 */ /* 0x001064000800017f */
[----:B-1----:R-:W-:Y:S05]  /*ad80*/  @!P0 NANOSLEEP.SYNCS 0x989680 ;  /* 0x009896800000895d */ /* 0x002fea0003900000 */
[----:B------:R-:W1:Y:S02]  /*ad90*/  @!P0 SYNCS.PHASECHK.TRANS64 P0, [R6+URZ], R5 ;  /* 0x00000005060085a7 */ /* 0x000e64000800007f */
[----:B-1----:R-:W-:Y:S05]  /*ada0*/  @!P0 BRA `(.L_x_202) ;  /* 0xfffffffc00f08947 */ /* 0x002fea000383ffff */
[----:B------:R-:W-:Y:S05]  /*adb0*/  BRA `(.L_x_248) ;  /* 0xffffffe800b07947 */ /* 0x000fea000383ffff */
.L_x_203:
[----:B0-----:R0:W1:Y:S02]  /*adc0*/  SYNCS.PHASECHK.TRANS64.TRYWAIT P0, [R9+URZ], R4 ;  /* 0x00000004090075a7 */ /* 0x001064000800017f */
[----:B-1----:R-:W-:Y:S05]  /*add0*/  @!P0 NANOSLEEP.SYNCS 0x989680 ;  /* 0x009896800000895d */ /* 0x002fea0003900000 */
[----:B------:R-:W1:Y:S02]  /*ade0*/  @!P0 SYNCS.PHASECHK.TRANS64 P0, [R9+URZ], R4 ;  /* 0x00000004090085a7 */ /* 0x000e64000800007f */
[----:B-1----:R-:W-:Y:S05]  /*adf0*/  @!P0 BRA `(.L_x_203) ;  /* 0xfffffffc00f08947 */ /* 0x002fea000383ffff */
[----:B------:R-:W-:Y:S05]  /*ae00*/  BRA `(.L_x_249) ;  /* 0xffffffe800c07947 */ /* 0x000fea000383ffff */
.L_x_204:
[----:B0-----:R0:W1:Y:S02]  /*ae10*/  SYNCS.PHASECHK.TRANS64.TRYWAIT P0, [R6+URZ], R5 ;  /* 0x00000005060075a7 */ /* 0x001064000800017f */
[----:B-1----:R-:W-:Y:S05]  /*ae20*/  @!P0 NANOSLEEP.SYNCS 0x989680 ;  /* 0x009896800000895d */ /* 0x002fea0003900000 */
[----:B------:R-:W1:Y:S02]  /*ae30*/  @!P0 SYNCS.PHASECHK.TRANS64 P0, [R6+URZ], R5 ;  /* 0x00000005060085a7 */ /* 0x000e64000800007f */
[----:B-1----:R-:W-:Y:S05]  /*ae40*/  @!P0 BRA `(.L_x_204) ;  /* 0xfffffffc00f08947 */ /* 0x002fea000383ffff */
[----:B------:R-:W-:Y:S05]  /*ae50*/  BRA `(.L_x_250) ;  /* 0xffffffe800d07947 */ /* 0x000fea000383ffff */
.L_x_205:
[----:B0-----:R0:W1:Y:S02]  /*ae60*/  SYNCS.PHASECHK.TRANS64.TRYWAIT P0, [R9+URZ], R4 ;  /* 0x00000004090075a7 */ /* 0x001064000800017f */
[----:B-1----:R-:W-:Y:S05]  /*ae70*/  @!P0 NANOSLEEP.SYNCS 0x989680 ;  /* 0x009896800000895d */ /* 0x002fea0003900000 */
[----:B------:R-:W1:Y:S02]  /*ae80*/  @!P0 SYNCS.PHASECHK.TRANS64 P0, [R9+URZ], R4 ;  /* 0x00000004090085a7 */ /* 0x000e64000800007f */
[----:B-1----:R-:W-:Y:S05]  /*ae90*/  @!P0 BRA `(.L_x_205) ;  /* 0xfffffffc00f08947 */ /* 0x002fea000383ffff */
[----:B------:R-:W-:Y:S05]  /*aea0*/  BRA `(.L_x_251) ;  /* 0xffffffe800e07947 */ /* 0x000fea000383ffff */
.L_x_206:
[----:B0-----:R0:W1:Y:S02]  /*aeb0*/  SYNCS.PHASECHK.TRANS64.TRYWAIT P0, [R6+URZ], R5 ;  /* 0x00000005060075a7 */ /* 0x001064000800017f */
[----:B-1----:R-:W-:Y:S05]  /*aec0*/  @!P0 NANOSLEEP.SYNCS 0x989680 ;  /* 0x009896800000895d */ /* 0x002fea0003900000 */
[----:B------:R-:W1:Y:S02]  /*aed0*/  @!P0 SYNCS.PHASECHK.TRANS64 P0, [R6+URZ], R5 ;  /* 0x00000005060085a7 */ /* 0x000e64000800007f */
[----:B-1----:R-:W-:Y:S05]  /*aee0*/  @!P0 BRA `(.L_x_206) ;  /* 0xfffffffc00f08947 */ /* 0x002fea000383ffff */
[----:B------:R-:W-:Y:S05]  /*aef0*/  BRA `(.L_x_252) ;  /* 0xffffffe800f07947 */ /* 0x000fea000383ffff */
.L_x_207:
[----:B0-----:R0:W1:Y:S02]  /*af00*/  SYNCS.PHASECHK.TRANS64.TRYWAIT P0, [R9+URZ], R4 ;  /* 0x00000004090075a7 */ /* 0x001064000800017f */
[----:B-1----:R-:W-:Y:S05]  /*af10*/  @!P0 NANOSLEEP.SYNCS 0x989680 ;  /* 0x009896800000895d */ /* 0x002fea0003900000 */
[----:B------:R-:W1:Y:S02]  /*af20*/  @!P0 SYNCS.PHASECHK.TRANS64 P0, [R9+URZ], R4 ;  /* 0x00000004090085a7 */ /* 0x000e64000800007f */
[----:B-1----:R-:W-:Y:S05]  /*af30*/  @!P0 BRA `(.L_x_207) ;  /* 0xfffffffc00f08947 */ /* 0x002fea000383ffff */
[----:B------:R-:W-:Y:S05]  /*af40*/  BRA `(.L_x_253) ;  /* 0xffffffec00007947 */ /* 0x000fea000383ffff */
.L_x_208:
[----:B0-----:R0:W1:Y:S02]  /*af50*/  SYNCS.PHASECHK.TRANS64.TRYWAIT P0, [R6+URZ], R5 ;  /* 0x00000005060075a7 */ /* 0x001064000800017f */
[----:B-1----:R-:W-:Y:S05]  /*af60*/  @!P0 NANOSLEEP.SYNCS 0x989680 ;  /* 0x009896800000895d */ /* 0x002fea0003900000 */
[----:B------:R-:W1:Y:S02]  /*af70*/  @!P0 SYNCS.PHASECHK.TRANS64 P0, [R6+URZ], R5 ;  /* 0x00000005060085a7 */ /* 0x000e64000800007f */
[----:B-1----:R-:W-:Y:S05]  /*af80*/  @!P0 BRA `(.L_x_208) ;  /* 0xfffffffc00f08947 */ /* 0x002fea000383ffff */
[----:B------:R-:W-:Y:S05]  /*af90*/  BRA `(.L_x_254) ;  /* 0xffffffec00107947 */ /* 0x000fea000383ffff */
.L_x_209:
[----:B0-----:R0:W1:Y:S02]  /*afa0*/  SYNCS.PHASECHK.TRANS64.TRYWAIT P0, [R9+URZ], R4 ;  /* 0x00000004090075a7 */ /* 0x001064000800017f */
[----:B-1----:R-:W-:Y:S05]  /*afb0*/  @!P0 NANOSLEEP.SYNCS 0x989680 ;  /* 0x009896800000895d */ /* 0x002fea0003900000 */
[----:B------:R-:W1:Y:S02]  /*afc0*/  @!P0 SYNCS.PHASECHK.TRANS64 P0, [R9+URZ], R4 ;  /* 0x00000004090085a7 */ /* 0x000e64000800007f */
[----:B-1----:R-:W-:Y:S05]  /*afd0*/  @!P0 BRA `(.L_x_209) ;  /* 0xfffffffc00f08947 */ /* 0x002fea000383ffff */
[----:B------:R-:W-:Y:S05]  /*afe0*/  BRA `(.L_x_255) ;  /* 0xffffffec00207947 */ /* 0x000fea000383ffff */
.L_x_210:
[----:B0-----:R0:W1:Y:S02]  /*aff0*/  SYNCS.PHASECHK.TRANS64.TRYWAIT P0, [R6+URZ], R5 ;  /* 0x00000005060075a7 */ /* 0x001064000800017f */
[----:B-1----:R-:W-:Y:S05]  /*b000*/  @!P0 NANOSLEEP.SYNCS 0x989680 ;  /* 0x009896800000895d */ /* 0x002fea0003900000 */
[----:B------:R-:W1:Y:S02]  /*b010*/  @!P0 SYNCS.PHASECHK.TRANS64 P0, [R6+URZ], R5 ;  /* 0x00000005060085a7 */ /* 0x000e64000800007f */
[----:B-1----:R-:W-:Y:S05]  /*b020*/  @!P0 BRA `(.L_x_210) ;  /* 0xfffffffc00f08947 */ /* 0x002fea000383ffff */
[----:B------:R-:W-:Y:S05]  /*b030*/  BRA `(.L_x_256) ;  /* 0xffffffec00307947 */ /* 0x000fea000383ffff */
.L_x_211:
[----:B0-----:R0:W1:Y:S02]  /*b040*/  SYNCS.PHASECHK.TRANS64.TRYWAIT P0, [R9+URZ], R4 ;  /* 0x00000004090075a7 */ /* 0x001064000800017f */
[----:B-1----:R-:W-:Y:S05]  /*b050*/  @!P0 NANOSLEEP.SYNCS 0x989680 ;  /* 0x009896800000895d */ /* 0x002fea0003900000 */
[----:B------:R-:W1:Y:S02]  /*b060*/  @!P0 SYNCS.PHASECHK.TRANS64 P0, [R9+URZ], R4 ;  /* 0x00000004090085a7 */ /* 0x000e64000800007f */
[----:B-1----:R-:W-:Y:S05]  /*b070*/  @!P0 BRA `(.L_x_211) ;  /* 0xfffffffc00f08947 */ /* 0x002fea000383ffff */
[----:B------:R-:W-:Y:S05]  /*b080*/  BRA `(.L_x_257) ;  /* 0xffffffec00407947 */ /* 0x000fea000383ffff */
.L_x_212:
[----:B0-----:R0:W1:Y:S02]  /*b090*/  SYNCS.PHASECHK.TRANS64.TRYWAIT P0, [R6+URZ], R5 ;  /* 0x00000005060075a7 */ /* 0x001064000800017f */
[----:B-1----:R-:W-:Y:S05]  /*b0a0*/  @!P0 NANOSLEEP.SYNCS 0x989680 ;  /* 0x009896800000895d */ /* 0x002fea0003900000 */
[----:B------:R-:W1:Y:S02]  /*b0b0*/  @!P0 SYNCS.PHASECHK.TRANS64 P0, [R6+URZ], R5 ;  /* 0x00000005060085a7 */ /* 0x000e64000800007f */
[----:B-1----:R-:W-:Y:S05]  /*b0c0*/  @!P0 BRA `(.L_x_212) ;  /* 0xfffffffc00f08947 */ /* 0x002fea000383ffff */
[----:B------:R-:W-:Y:S05]  /*b0d0*/  BRA `(.L_x_258) ;  /* 0xffffffec00507947 */ /* 0x000fea000383ffff */
.L_x_213:
[----:B0-----:R0:W1:Y:S02]  /*b0e0*/  SYNCS.PHASECHK.TRANS64.TRYWAIT P0, [R9+URZ], R4 ;  /* 0x00000004090075a7 */ /* 0x001064000800017f */
[----:B-1----:R-:W-:Y:S05]  /*b0f0*/  @!P0 NANOSLEEP.SYNCS 0x989680 ;  /* 0x009896800000895d */ /* 0x002fea0003900000 */
[----:B------:R-:W1:Y:S02]  /*b100*/  @!P0 SYNCS.PHASECHK.TRANS64 P0, [R9+URZ], R4 ;  /* 0x00000004090085a7 */ /* 0x000e64000800007f */
[----:B-1----:R-:W-:Y:S05]  /*b110*/  @!P0 BRA `(.L_x_213) ;  /* 0xfffffffc00f08947 */ /* 0x002fea000383ffff */
[----:B------:R-:W-:Y:S05]  /*b120*/  BRA `(.L_x_259) ;  /* 0xffffffec00607947 */ /* 0x000fea000383ffff */
.L_x_214:
[----:B0-----:R0:W1:Y:S02]  /*b130*/  SYNCS.PHASECHK.TRANS64.TRYWAIT P0, [R6+URZ], R5 ;  /* 0x00000005060075a7 */ /* 0x001064000800017f */
[----:B-1----:R-:W-:Y:S05]  /*b140*/  @!P0 NANOSLEEP.SYNCS 0x989680 ;  /* 0x009896800000895d */ /* 0x002fea0003900000 */
[----:B------:R-:W1:Y:S02]  /*b150*/  @!P0 SYNCS.PHASECHK.TRANS64 P0, [R6+URZ], R5 ;  /* 0x00000005060085a7 */ /* 0x000e64000800007f */
[----:B-1----:R-:W-:Y:S05]  /*b160*/  @!P0 BRA `(.L_x_214) ;  /* 0xfffffffc00f08947 */ /* 0x002fea000383ffff */
[----:B------:R-:W-:Y:S05]  /*b170*/  BRA `(.L_x_260) ;  /* 0xffffffec00707947 */ /* 0x000fea000383ffff */
.L_x_215:
[----:B0-----:R0:W1:Y:S02]  /*b180*/  SYNCS.PHASECHK.TRANS64.TRYWAIT P0, [R9+URZ], R4 ;  /* 0x00000004090075a7 */ /* 0x001064000800017f */
[----:B-1----:R-:W-:Y:S05]  /*b190*/  @!P0 NANOSLEEP.SYNCS 0x989680 ;  /* 0x009896800000895d */ /* 0x002fea0003900000 */
[----:B------:R-:W1:Y:S02]  /*b1a0*/  @!P0 SYNCS.PHASECHK.TRANS64 P0, [R9+URZ], R4 ;  /* 0x00000004090085a7 */ /* 0x000e64000800007f */
[----:B-1----:R-:W-:Y:S05]  /*b1b0*/  @!P0 BRA `(.L_x_215) ;  /* 0xfffffffc00f08947 */ /* 0x002fea000383ffff */
[----:B------:R-:W-:Y:S05]  /*b1c0*/  BRA `(.L_x_261) ;  /* 0xffffffec00807947 */ /* 0x000fea000383ffff */
.L_x_216:
[----:B0-----:R0:W1:Y:S02]  /*b1d0*/  SYNCS.PHASECHK.TRANS64.TRYWAIT P0, [R6+URZ], R5 ;  /* 0x00000005060075a7 */ /* 0x001064000800017f */
[----:B-1----:R-:W-:Y:S05]  /*b1e0*/  @!P0 NANOSLEEP.SYNCS 0x989680 ;  /* 0x009896800000895d */ /* 0x002fea0003900000 */
[----:B------:R-:W1:Y:S02]  /*b1f0*/  @!P0 SYNCS.PHASECHK.TRANS64 P0, [R6+URZ], R5 ;  /* 0x00000005060085a7 */ /* 0x000e64000800007f */
[----:B-1----:R-:W-:Y:S05]  /*b200*/  @!P0 BRA `(.L_x_216) ;  /* 0xfffffffc00f08947 */ /* 0x002fea000383ffff */
[----:B------:R-:W-:Y:S05]  /*b210*/  BRA `(.L_x_262) ;  /* 0xffffffec00907947 */ /* 0x000fea000383ffff */
.L_x_217:
[----:B0-----:R0:W1:Y:S02]  /*b220*/  SYNCS.PHASECHK.TRANS64.TRYWAIT P0, [R9+URZ], R4 ;  /* 0x00000004090075a7 */ /* 0x001064000800017f */
[----:B-1----:R-:W-:Y:S05]  /*b230*/  @!P0 NANOSLEEP.SYNCS 0x989680 ;  /* 0x009896800000895d */ /* 0x002fea0003900000 */
[----:B------:R-:W1:Y:S02]  /*b240*/  @!P0 SYNCS.PHASECHK.TRANS64 P0, [R9+URZ], R4 ;  /* 0x00000004090085a7 */ /* 0x000e64000800007f */
[----:B-1----:R-:W-:Y:S05]  /*b250*/  @!P0 BRA `(.L_x_217) ;  /* 0xfffffffc00f08947 */ /* 0x002fea000383ffff */
[----:B------:R-:W-:Y:S05]  /*b260*/  BRA `(.L_x_263) ;  /* 0xffffffec00a07947 */ /* 0x000fea000383ffff */
.L_x_218:
[----:B0-----:R0:W1:Y:S02]  /*b270*/  SYNCS.PHASECHK.TRANS64.TRYWAIT P0, [R6+URZ], R5 ;  /* 0x00000005060075a7 */ /* 0x001064000800017f */
[----:B-1----:R-:W-:Y:S05]  /*b280*/  @!P0 NANOSLEEP.SYNCS 0x989680 ;  /* 0x009896800000895d */ /* 0x002fea0003900000 */
[----:B------:R-:W1:Y:S02]  /*b290*/  @!P0 SYNCS.PHASECHK.TRANS64 P0, [R6+URZ], R5 ;  /* 0x00000005060085a7 */ /* 0x000e64000800007f */
[----:B-1----:R-:W-:Y:S05]  /*b2a0*/  @!P0 BRA `(.L_x_218) ;  /* 0xfffffffc00f08947 */ /* 0x002fea000383ffff */
[----:B------:R-:W-:Y:S05]  /*b2b0*/  BRA `(.L_x_264) ;  /* 0xffffffec00b07947 */ /* 0x000fea000383ffff */
.L_x_219:
[----:B0-----:R0:W1:Y:S02]  /*b2c0*/  SYNCS.PHASECHK.TRANS64.TRYWAIT P0, [R9+URZ], R4 ;  /* 0x00000004090075a7 */ /* 0x001064000800017f */
[----:B-1----:R-:W-:Y:S05]  /*b2d0*/  @!P0 NANOSLEEP.SYNCS 0x989680 ;  /* 0x009896800000895d */ /* 0x002fea0003900000 */
[----:B------:R-:W1:Y:S02]  /*b2e0*/  @!P0 SYNCS.PHASECHK.TRANS64 P0, [R9+URZ], R4 ;  /* 0x00000004090085a7 */ /* 0x000e64000800007f */
[----:B-1----:R-:W-:Y:S05]  /*b2f0*/  @!P0 BRA `(.L_x_219) ;  /* 0xfffffffc00f08947 */ /* 0x002fea000383ffff */
[----:B------:R-:W-:Y:S05]  /*b300*/  BRA `(.L_x_265) ;  /* 0xffffffec00c07947 */ /* 0x000fea000383ffff */
.L_x_220:
[----:B0-----:R0:W1:Y:S02]  /*b310*/  SYNCS.PHASECHK.TRANS64.TRYWAIT P0, [R6+URZ], R5 ;  /* 0x00000005060075a7 */ /* 0x001064000800017f */
[----:B-1----:R-:W-:Y:S05]  /*b320*/  @!P0 NANOSLEEP.SYNCS 0x989680 ;  /* 0x009896800000895d */ /* 0x002fea0003900000 */
[----:B------:R-:W1:Y:S02]  /*b330*/  @!P0 SYNCS.PHASECHK.TRANS64 P0, [R6+URZ], R5 ;  /* 0x00000005060085a7 */ /* 0x000e64000800007f */
[----:B-1----:R-:W-:Y:S05]  /*b340*/  @!P0 BRA `(.L_x_220) ;  /* 0xfffffffc00f08947 */ /* 0x002fea000383ffff */
[----:B------:R-:W-:Y:S05]  /*b350*/  BRA `(.L_x_266) ;  /* 0xffffffec00d07947 */ /* 0x000fea000383ffff */
.L_x_221:
[----:B0-----:R0:W1:Y:S02]  /*b360*/  SYNCS.PHASECHK.TRANS64.TRYWAIT P0, [R9+URZ], R4 ;  /* 0x00000004090075a7 */ /* 0x001064000800017f */
[----:B-1----:R-:W-:Y:S05]  /*b370*/  @!P0 NANOSLEEP.SYNCS 0x989680 ;  /* 0x009896800000895d */ /* 0x002fea0003900000 */
[----:B------:R-:W1:Y:S02]  /*b380*/  @!P0 SYNCS.PHASECHK.TRANS64 P0, [R9+URZ], R4 ;  /* 0x00000004090085a7 */ /* 0x000e64000800007f */
[----:B-1----:R-:W-:Y:S05]  /*b390*/  @!P0 BRA `(.L_x_221) ;  /* 0xfffffffc00f08947 */ /* 0x002fea000383ffff */
[----:B------:R-:W-:Y:S05]  /*b3a0*/  BRA `(.L_x_267) ;  /* 0xffffffec00e07947 */ /* 0x000fea000383ffff */
.L_x_222:
[----:B0-----:R0:W1:Y:S02]  /*b3b0*/  SYNCS.PHASECHK.TRANS64.TRYWAIT P0, [R6+URZ], R5 ;  /* 0x00000005060075a7 */ /* 0x001064000800017f */
[----:B-1----:R-:W-:Y:S05]  /*b3c0*/  @!P0 NANOSLEEP.SYNCS 0x989680 ;  /* 0x009896800000895d */ /* 0x002fea0003900000 */
[----:B------:R-:W1:Y:S02]  /*b3d0*/  @!P0 SYNCS.PHASECHK.TRANS64 P0, [R6+URZ], R5 ;  /* 0x00000005060085a7 */ /* 0x000e64000800007f */
[----:B-1----:R-:W-:Y:S05]  /*b3e0*/  @!P0 BRA `(.L_x_222) ;  /* 0xfffffffc00f08947 */ /* 0x002fea000383ffff */
[----:B------:R-:W-:Y:S05]  /*b3f0*/  BRA `(.L_x_268) ;  /* 0xffffffec00f07947 */ /* 0x000fea000383ffff */
.L_x_223:
[----:B0-----:R0:W1:Y:S02]  /*b400*/  SYNCS.PHASECHK.TRANS64.TRYWAIT P0, [R9+URZ], R4 ;  /* 0x00000004090075a7 */ /* 0x001064000800017f */
[----:B-1----:R-:W-:Y:S05]  /*b410*/  @!P0 NANOSLEEP.SYNCS 0x989680 ;  /* 0x009896800000895d */ /* 0x002fea0003900000 */
[----:B------:R-:W1:Y:S02]  /*b420*/  @!P0 SYNCS.PHASECHK.TRANS64 P0, [R9+URZ], R4 ;  /* 0x00000004090085a7 */ /* 0x000e64000800007f */
[----:B-1----:R-:W-:Y:S05]  /*b430*/  @!P0 BRA `(.L_x_223) ;  /* 0xfffffffc00f08947 */ /* 0x002fea000383ffff */
[----:B------:R-:W-:Y:S05]  /*b440*/  BRA `(.L_x_269) ;  /* 0xfffffff000007947 */ /* 0x000fea000383ffff */
.L_x_224:
[----:B0-----:R0:W1:Y:S02]  /*b450*/  SYNCS.PHASECHK.TRANS64.TRYWAIT P0, [R6+URZ], R5 ;  /* 0x00000005060075a7 */ /* 0x001064000800017f */
[----:B-1----:R-:W-:Y:S05]  /*b460*/  @!P0 NANOSLEEP.SYNCS 0x989680 ;  /* 0x009896800000895d */ /* 0x002fea0003900000 */
[----:B------:R-:W1:Y:S02]  /*b470*/  @!P0 SYNCS.PHASECHK.TRANS64 P0, [R6+URZ], R5 ;  /* 0x00000005060085a7 */ /* 0x000e64000800007f */
[----:B-1----:R-:W-:Y:S05]  /*b480*/  @!P0 BRA `(.L_x_224) ;  /* 0xfffffffc00f08947 */ /* 0x002fea000383ffff */
[----:B------:R-:W-:Y:S05]  /*b490*/  BRA `(.L_x_270) ;  /* 0xfffffff000107947 */ /* 0x000fea000383ffff */
.L_x_225:
[----:B0-----:R0:W1:Y:S02]  /*b4a0*/  SYNCS.PHASECHK.TRANS64.TRYWAIT P0, [R9+URZ], R4 ;  /* 0x00000004090075a7 */ /* 0x001064000800017f */
[----:B-1----:R-:W-:Y:S05]  /*b4b0*/  @!P0 NANOSLEEP.SYNCS 0x989680 ;  /* 0x009896800000895d */ /* 0x002fea0003900000 */
[----:B------:R-:W1:Y:S02]  /*b4c0*/  @!P0 SYNCS.PHASECHK.TRANS64 P0, [R9+URZ], R4 ;  /* 0x00000004090085a7 */ /* 0x000e64000800007f */
[----:B-1----:R-:W-:Y:S05]  /*b4d0*/  @!P0 BRA `(.L_x_225) ;  /* 0xfffffffc00f08947 */ /* 0x002fea000383ffff */
[----:B------:R-:W-:Y:S05]  /*b4e0*/  BRA `(.L_x_271) ;  /* 0xfffffff000207947 */ /* 0x000fea000383ffff */
.L_x_226:
[----:B0-----:R0:W1:Y:S02]  /*b4f0*/  SYNCS.PHASECHK.TRANS64.TRYWAIT P0, [R6+URZ], R5 ;  /* 0x00000005060075a7 */ /* 0x001064000800017f */
[----:B-1----:R-:W-:Y:S05]  /*b500*/  @!P0 NANOSLEEP.SYNCS 0x989680 ;  /* 0x009896800000895d */ /* 0x002fea0003900000 */
[----:B------:R-:W1:Y:S02]  /*b510*/  @!P0 SYNCS.PHASECHK.TRANS64 P0, [R6+URZ], R5 ;  /* 0x00000005060085a7 */ /* 0x000e64000800007f */
[----:B-1----:R-:W-:Y:S05]  /*b520*/  @!P0 BRA `(.L_x_226) ;  /* 0xfffffffc00f08947 */ /* 0x002fea000383ffff */
[----:B------:R-:W-:Y:S05]  /*b530*/  BRA `(.L_x_272) ;  /* 0xfffffff000307947 */ /* 0x000fea000383ffff */
.L_x_227:
[----:B0-----:R0:W1:Y:S02]  /*b540*/  SYNCS.PHASECHK.TRANS64.TRYWAIT P0, [R9+URZ], R4 ;  /* 0x00000004090075a7 */ /* 0x001064000800017f */
[----:B-1----:R-:W-:Y:S05]  /*b550*/  @!P0 NANOSLEEP.SYNCS 0x989680 ;  /* 0x009896800000895d */ /* 0x002fea0003900000 */
[----:B------:R-:W1:Y:S02]  /*b560*/  @!P0 SYNCS.PHASECHK.TRANS64 P0, [R9+URZ], R4 ;  /* 0x00000004090085a7 */ /* 0x000e64000800007f */
[----:B-1----:R-:W-:Y:S05]  /*b570*/  @!P0 BRA `(.L_x_227) ;  /* 0xfffffffc00f08947 */ /* 0x002fea000383ffff */
[----:B------:R-:W-:Y:S05]  /*b580*/  BRA `(.L_x_273) ;  /* 0xfffffff000407947 */ /* 0x000fea000383ffff */
.L_x_228:
[----:B0-----:R0:W1:Y:S02]  /*b590*/  SYNCS.PHASECHK.TRANS64.TRYWAIT P0, [R8+URZ], R5 ;  /* 0x00000005080075a7 */ /* 0x001064000800017f */
[----:B-1----:R-:W-:Y:S05]  /*b5a0*/  @!P0 NANOSLEEP.SYNCS 0x989680 ;  /* 0x009896800000895d */ /* 0x002fea0003900000 */
[----:B------:R-:W1:Y:S02]  /*b5b0*/  @!P0 SYNCS.PHASECHK.TRANS64 P0, [R8+URZ], R5 ;  /* 0x00000005080085a7 */ /* 0x000e64000800007f */
[----:B-1----:R-:W-:Y:S05]  /*b5c0*/  @!P0 BRA `(.L_x_228) ;  /* 0xfffffffc00f08947 */ /* 0x002fea000383ffff */
[----:B------:R-:W-:Y:S05]  /*b5d0*/  BRA `(.L_x_274) ;  /* 0xfffffff000507947 */ /* 0x000fea000383ffff */
.L_x_229:
[----:B-1----:R1:W2:Y:S02]  /*b5e0*/  SYNCS.PHASECHK.TRANS64.TRYWAIT P0, [R11+URZ], R6 ;  /* 0x000000060b0075a7 */ /* 0x0022a4000800017f */
[----:B--2---:R-:W-:Y:S05]  /*b5f0*/  @!P0 NANOSLEEP.SYNCS 0x989680 ;  /* 0x009896800000895d */ /* 0x004fea0003900000 */
[----:B------:R-:W2:Y:S02]  /*b600*/  @!P0 SYNCS.PHASECHK.TRANS64 P0, [R11+URZ], R6 ;  /* 0x000000060b0085a7 */ /* 0x000ea4000800007f */
[----:B--2---:R-:W-:Y:S05]  /*b610*/  @!P0 BRA `(.L_x_229) ;  /* 0xfffffffc00f08947 */ /* 0x004fea000383ffff */
[----:B------:R-:W-:Y:S05]  /*b620*/  BRA `(.L_x_275) ;  /* 0xfffffff000587947 */ /* 0x000fea000383ffff */
.L_x_276:
[----:B------:R-:W-:-:S00]  /*b630*/  BRA `(.L_x_276) ;  /* 0xfffffffc00fc7947 */ /* 0x000fc0000383ffff */
[----:B------:R-:W-:-:S00]  /*b640*/  NOP ;  /* 0x0000000000007918 */ /* 0x000fc00000000000 */
        /* <DEDUP_REMOVED lines=11> */
.L_x_277:


//--------------------- .nv.shared._ZN7cutlass13device_kernelINS_4gemm6kernel13GemmUniversalIN4cute5tupleIJiiiiEEENS1_10collective13CollectiveMmaINS1_37MainloopSm90TmaGmmaWarpSpecializedFP8ILi37ENS5_IJNS4_1CILi2EEENSA_ILi1EEESC_EEENS1_32KernelTmaWarpSpecializedPingpongEEENS5_IJNSA_ILi64EEENSA_ILi128EEENSA_ILi32EEEEEENS_12float_e4m3_tENS5_IJlSC_lEEESK_SL_NS4_8TiledMMAINS4_8MMA_AtomIJNS4_4SM904GMMA31MMA_64x128x32_F32E4M3E4M3_SS_TNILNSP_7ScaleInE1ELSR_1EEEEEENS4_6LayoutINS5_IJSC_SC_SC_EEENS5_IJNSA_ILi0EEESW_SW_EEEEENS5_IJNS4_10UnderscoreESZ_SZ_EEEEENS4_13SM90_TMA_LOADENS4_14ComposedLayoutINS4_7SwizzleILi1ELi4ELi3EEENS4_18smem_ptr_flag_bitsILi8EEENSU_INS5_IJNSA_ILi8EEESI_EEENS5_IJSI_SC_EEEEEEEvNS4_8identityENS4_23SM90_TMA_LOAD_MULTICASTES1C_vS1D_EENS_8epilogue10collective6detail29Sm90TmaWarpSpecializedAdapterINS1H_15DefaultEpilogueISK_SL_SL_NS1G_6thread17LinearCombinationISK_Li1EffLNS1L_9ScaleType4KindE0ELNS_15FloatRoundStyleE2ESK_EENS1_15EpilogueDefaultEEEEEvvEEEEvNT_6ParamsE --------------------------
	.section	.nv.shared._ZN7cutlass13device_kernelINS_4gemm6kernel13GemmUniversalIN4cute5tupleIJiiiiEEENS1_10collective13CollectiveMmaINS1_37MainloopSm90TmaGmmaWarpSpecializedFP8ILi37ENS5_IJNS4_1CILi2EEENSA_ILi1EEESC_EEENS1_32KernelTmaWarpSpecializedPingpongEEENS5_IJNSA_ILi64EEENSA_ILi128EEENSA_ILi32EEEEEENS_12float_e4m3_tENS5_IJlSC_lEEESK_SL_NS4_8TiledMMAINS4_8MMA_AtomIJNS4_4SM904GMMA31MMA_64x128x32_F32E4M3E4M3_SS_TNILNSP_7ScaleInE1ELSR_1EEEEEENS4_6LayoutINS5_IJSC_SC_SC_EEENS5_IJNSA_ILi0EEESW_SW_EEEEENS5_IJNS4_10UnderscoreESZ_SZ_EEEEENS4_13SM90_TMA_LOADENS4_14ComposedLayoutINS4_7SwizzleILi1ELi4ELi3EEENS4_18smem_ptr_flag_bitsILi8EEENSU_INS5_IJNSA_ILi8EEESI_EEENS5_IJSI_SC_EEEEEEEvNS4_8identityENS4_23SM90_TMA_LOAD_MULTICASTES1C_vS1D_EENS_8epilogue10collective6detail29Sm90TmaWarpSpecializedAdapterINS1H_15DefaultEpilogueISK_SL_SL_NS1G_6thread17LinearCombinationISK_Li1EffLNS1L_9ScaleType4KindE0ELNS_15FloatRoundStyleE2ESK_EENS1_15EpilogueDefaultEEEEEvvEEEEvNT_6ParamsE,"aw",@nobits
	.sectionflags	@""
	.align	16
	.zero		1024


//--------------------- .nv.shared.reserved.0     --------------------------
	.section	.nv.shared.reserved.0,"aw",@nobits
	.weak		__nv_reservedSMEM_offset_0_alias
	.size		__nv_reservedSMEM_offset_0_alias, 0, 0
	.other		__nv_reservedSMEM_offset_0_alias,@"STO_CUDA_RESERVED_SHARED STV_DEFAULT"
__nv_reservedSMEM_offset_0_alias:
	.zero		0


//--------------------- .nv.global                --------------------------
	.section	.nv.global,"aw",@nobits
.nv.global:
	.type		_ZN39_INTERNAL_9c38e74c_4_k_cu_32fed0d5_32764cute1_E,@object
	.size		_ZN39_INTERNAL_9c38e74c_4_k_cu_32fed0d5_32764cute1_E,(_ZN39_INTERNAL_9c38e74c_4_k_cu_32fed0d5_32764cuda3std3__45__cpo6cbeginE - _ZN39_INTERNAL_9c38e74c_4_k_cu_32fed0d5_32764cute1_E)
_ZN39_INTERNAL_9c38e74c_4_k_cu_32fed0d5_32764cute1_E:
	.zero		1
	.type		_ZN39_INTERNAL_9c38e74c_4_k_cu_32fed0d5_32764cuda3std3__45__cpo6cbeginE,@object
	.size		_ZN39_INTERNAL_9c38e74c_4_k_cu_32fed0d5_32764cuda3std3__45__cpo6cbeginE,(_ZN39_INTERNAL_9c38e74c_4_k_cu_32fed0d5_32764cuda3std3__48in_placeE - _ZN39_INTERNAL_9c38e74c_4_k_cu_32fed0d5_32764cuda3std3__45__cpo6cbeginE)
_ZN39_INTERNAL_9c38e74c_4_k_cu_32fed0d5_32764cuda3std3__45__cpo6cbeginE:
	.zero		1
	.type		_ZN39_INTERNAL_9c38e74c_4_k_cu_32fed0d5_32764cuda3std3__48in_placeE,@object
	.size		_ZN39_INTERNAL_9c38e74c_4_k_cu_32fed0d5_32764cuda3std3__48in_placeE,(_ZN39_INTERNAL_9c38e74c_4_k_cu_32fed0d5_32764cuda3std6ranges3__45__cpo9iter_moveE - _ZN39_INTERNAL_9c38e74c_4_k_cu_32fed0d5_32764cuda3std3__48in_placeE)
_ZN39_INTERNAL_9c38e74c_4_k_cu_32fed0d5_32764cuda3std3__48in_placeE:
	.zero		1
	.type		_ZN39_INTERNAL_9c38e74c_4_k_cu_32fed0d5_32764cuda3std6ranges3__45__cpo9iter_moveE,@object
	.size		_ZN39_INTERNAL_9c38e74c_4_k_cu_32fed0d5_32764cuda3std6ranges3__45__cpo9iter_moveE,(_ZN39_INTERNAL_9c38e74c_4_k_cu_32fed0d5_32764cuda3std3__45__cpo5beginE - _ZN39_INTERNAL_9c38e74c_4_k_cu_32fed0d5_32764cuda3std6ranges3__45__cpo9iter_moveE)
_ZN39_INTERNAL_9c38e74c_4_k_cu_32fed0d5_32764cuda3std6ranges3__45__cpo9iter_moveE:
	.zero		1
	.type		_ZN39_INTERNAL_9c38e74c_4_k_cu_32fed0d5_32764cuda3std3__45__cpo5beginE,@object
	.size		_ZN39_INTERNAL_9c38e74c_4_k_cu_32fed0d5_32764cuda3std3__45__cpo5beginE,(_ZN39_INTERNAL_9c38e74c_4_k_cu_32fed0d5_32764cuda3std3__441_GLOBAL__N__9c38e74c_4_k_cu_32fed0d5_32766ignoreE - _ZN39_INTERNAL_9c38e74c_4_k_cu_32fed0d5_32764cuda3std3__45__cpo5beginE)
_ZN39_INTERNAL_9c38e74c_4_k_cu_32fed0d5_32764cuda3std3__45__cpo5beginE:
	.zero		1
	.type		_ZN39_INTERNAL_9c38e74c_4_k_cu_32fed0d5_32764cuda3std3__441_GLOBAL__N__9c38e74c_4_k_cu_32fed0d5_32766ignoreE,@object
	.size		_ZN39_INTERNAL_9c38e74c_4_k_cu_32fed0d5_32764cuda3std3__441_GLOBAL__N__9c38e74c_4_k_cu_32fed0d5_32766ignoreE,(_ZN39_INTERNAL_9c38e74c_4_k_cu_32fed0d5_32764cute7productE - _ZN39_INTERNAL_9c38e74c_4_k_cu_32fed0d5_32764cuda3std3__441_GLOBAL__N__9c38e74c_4_k_cu_32fed0d5_32766ignoreE)
_ZN39_INTERNAL_9c38e74c_4_k_cu_32fed0d5_32764cuda3std3__441_GLOBAL__N__9c38e74c_4_k_cu_32fed0d5_32766ignoreE:
	.zero		1
	.type		_ZN39_INTERNAL_9c38e74c_4_k_cu_32fed0d5_32764cute7productE,@object
	.size		_ZN39_INTERNAL_9c38e74c_4_k_cu_32fed0d5_32764cute7productE,(_ZN39_INTERNAL_9c38e74c_4_k_cu_32fed0d5_32764cuda3std3__45__cpo3endE - _ZN39_INTERNAL_9c38e74c_4_k_cu_32fed0d5_32764cute7productE)
_ZN39_INTERNAL_9c38e74c_4_k_cu_32fed0d5_32764cute7productE:
	.zero		1
	.type		_ZN39_INTERNAL_9c38e74c_4_k_cu_32fed0d5_32764cuda3std3__45__cpo3endE,@object
	.size		_ZN39_INTERNAL_9c38e74c_4_k_cu_32fed0d5_32764cuda3std3__45__cpo3endE,(_ZN39_INTERNAL_9c38e74c_4_k_cu_32fed0d5_32764cuda3std3__419piecewise_constructE - _ZN39_INTERNAL_9c38e74c_4_k_cu_32fed0d5_32764cuda3std3__45__cpo3endE)
_ZN39_INTERNAL_9c38e74c_4_k_cu_32fed0d5_32764cuda3std3__45__cpo3endE:
	.zero		1
	.type		_ZN39_INTERNAL_9c38e74c_4_k_cu_32fed0d5_32764cuda3std3__419piecewise_constructE,@object
	.size		_ZN39_INTERNAL_9c38e74c_4_k_cu_32fed0d5_32764cuda3std3__419piecewise_constructE,(_ZN39_INTERNAL_9c38e74c_4_k_cu_32fed0d5_32764cuda3std3__45__cpo4cendE - _ZN39_INTERNAL_9c38e74c_4_k_cu_32fed0d5_32764cuda3std3__419piecewise_constructE)
_ZN39_INTERNAL_9c38e74c_4_k_cu_32fed0d5_32764cuda3std3__419piecewise_constructE:
	.zero		1
	.type		_ZN39_INTERNAL_9c38e74c_4_k_cu_32fed0d5_32764cuda3std3__45__cpo4cendE,@object
	.size		_ZN39_INTERNAL_9c38e74c_4_k_cu_32fed0d5_32764cuda3std3__45__cpo4cendE,(_ZN39_INTERNAL_9c38e74c_4_k_cu_32fed0d5_32764cuda3std6ranges3__45__cpo4swapE - _ZN39_INTERNAL_9c38e74c_4_k_cu_32fed0d5_32764cuda3std3__45__cpo4cendE)
_ZN39_INTERNAL_9c38e74c_4_k_cu_32fed0d5_32764cuda3std3__45__cpo4cendE:
	.zero		1
	.type		_ZN39_INTERNAL_9c38e74c_4_k_cu_32fed0d5_32764cuda3std6ranges3__45__cpo4swapE,@object
	.size		_ZN39_INTERNAL_9c38e74c_4_k_cu_32fed0d5_32764cuda3std6ranges3__45__cpo4swapE,(.L_7 - _ZN39_INTERNAL_9c38e74c_4_k_cu_32fed0d5_32764cuda3std6ranges3__45__cpo4swapE)
_ZN39_INTERNAL_9c38e74c_4_k_cu_32fed0d5_32764cuda3std6ranges3__45__cpo4swapE:
	.zero		1
.L_7:


//--------------------- .nv.constant0._ZN7cutlass13device_kernelINS_4gemm6kernel13GemmUniversalIN4cute5tupleIJiiiiEEENS1_10collective13CollectiveMmaINS1_37MainloopSm90TmaGmmaWarpSpecializedFP8ILi37ENS5_IJNS4_1CILi2EEENSA_ILi1EEESC_EEENS1_32KernelTmaWarpSpecializedPingpongEEENS5_IJNSA_ILi64EEENSA_ILi128EEENSA_ILi32EEEEEENS_12float_e4m3_tENS5_IJlSC_lEEESK_SL_NS4_8TiledMMAINS4_8MMA_AtomIJNS4_4SM904GMMA31MMA_64x128x32_F32E4M3E4M3_SS_TNILNSP_7ScaleInE1ELSR_1EEEEEENS4_6LayoutINS5_IJSC_SC_SC_EEENS5_IJNSA_ILi0EEESW_SW_EEEEENS5_IJNS4_10UnderscoreESZ_SZ_EEEEENS4_13SM90_TMA_LOADENS4_14ComposedLayoutINS4_7SwizzleILi1ELi4ELi3EEENS4_18smem_ptr_flag_bitsILi8EEENSU_INS5_IJNSA_ILi8EEESI_EEENS5_IJSI_SC_EEEEEEEvNS4_8identityENS4_23SM90_TMA_LOAD_MULTICASTES1C_vS1D_EENS_8epilogue10collective6detail29Sm90TmaWarpSpecializedAdapterINS1H_15DefaultEpilogueISK_SL_SL_NS1G_6thread17LinearCombinationISK_Li1EffLNS1L_9ScaleType4KindE0ELNS_15FloatRoundStyleE2ESK_EENS1_15EpilogueDefaultEEEEEvvEEEEvNT_6ParamsE --------------------------
	.section	.nv.constant0._ZN7cutlass13device_kernelINS_4gemm6kernel13GemmUniversalIN4cute5tupleIJiiiiEEENS1_10collective13CollectiveMmaINS1_37MainloopSm90TmaGmmaWarpSpecializedFP8ILi37ENS5_IJNS4_1CILi2EEENSA_ILi1EEESC_EEENS1_32KernelTmaWarpSpecializedPingpongEEENS5_IJNSA_ILi64EEENSA_ILi128EEENSA_ILi32EEEEEENS_12float_e4m3_tENS5_IJlSC_lEEESK_SL_NS4_8TiledMMAINS4_8MMA_AtomIJNS4_4SM904GMMA31MMA_64x128x32_F32E4M3E4M3_SS_TNILNSP_7ScaleInE1ELSR_1EEEEEENS4_6LayoutINS5_IJSC_SC_SC_EEENS5_IJNSA_ILi0EEESW_SW_EEEEENS5_IJNS4_10UnderscoreESZ_SZ_EEEEENS4_13SM90_TMA_LOADENS4_14ComposedLayoutINS4_7SwizzleILi1ELi4ELi3EEENS4_18smem_ptr_flag_bitsILi8EEENSU_INS5_IJNSA_ILi8EEESI_EEENS5_IJSI_SC_EEEEEEEvNS4_8identityENS4_23SM90_TMA_LOAD_MULTICASTES1C_vS1D_EENS_8epilogue10collective6detail29Sm90TmaWarpSpecializedAdapterINS1H_15DefaultEpilogueISK_SL_SL_NS1G_6thread17LinearCombinationISK_Li1EffLNS1L_9ScaleType4KindE0ELNS_15FloatRoundStyleE2ESK_EENS1_15EpilogueDefaultEEEEEvvEEEEvNT_6ParamsE,"a",@progbits
	.sectionflags	@""
	.align	4
.nv.constant0._ZN7cutlass13device_kernelINS_4gemm6kernel13GemmUniversalIN4cute5tupleIJiiiiEEENS1_10collective13CollectiveMmaINS1_37MainloopSm90TmaGmmaWarpSpecializedFP8ILi37ENS5_IJNS4_1CILi2EEENSA_ILi1EEESC_EEENS1_32KernelTmaWarpSpecializedPingpongEEENS5_IJNSA_ILi64EEENSA_ILi128EEENSA_ILi32EEEEEENS_12float_e4m3_tENS5_IJlSC_lEEESK_SL_NS4_8TiledMMAINS4_8MMA_AtomIJNS4_4SM904GMMA31MMA_64x128x32_F32E4M3E4M3_SS_TNILNSP_7ScaleInE1ELSR_1EEEEEENS4_6LayoutINS5_IJSC_SC_SC_EEENS5_IJNSA_ILi0EEESW_SW_EEEEENS5_IJNS4_10UnderscoreESZ_SZ_EEEEENS4_13SM90_TMA_LOADENS4_14ComposedLayoutINS4_7SwizzleILi1ELi4ELi3EEENS4_18smem_ptr_flag_bitsILi8EEENSU_INS5_IJNSA_ILi8EEESI_EEENS5_IJSI_SC_EEEEEEEvNS4_8identityENS4_23SM90_TMA_LOAD_MULTICASTES1C_vS1D_EENS_8epilogue10collective6detail29Sm90TmaWarpSpecializedAdapterINS1H_15DefaultEpilogueISK_SL_SL_NS1G_6thread17LinearCombinationISK_Li1EffLNS1L_9ScaleType4KindE0ELNS_15FloatRoundStyleE2ESK_EENS1_15EpilogueDefaultEEEEEvvEEEEvNT_6ParamsE:
	.zero		1664


//--------------------- SYMBOLS --------------------------

	.type		.nv.reservedSmem.offset0,@object
	.size		.nv.reservedSmem.offset0,0x4
